def matmul_kernel(
    a_ptr,
    b_ptr,
    c_ptr,
    M,
    N,
    K,
    stride_am,
    stride_ak,
    stride_bk,
    stride_bn,
    stride_cm,
    stride_cn,
    BLOCK_M: tl.constexpr,
    BLOCK_N: tl.constexpr,
    BLOCK_K: tl.constexpr,
    GROUP_M: tl.constexpr,
):
    pid = tl.program_id(axis=0)
    num_pid_m = tl.cdiv(M, BLOCK_M)
    num_pid_n = tl.cdiv(N, BLOCK_N)
    num_pid_in_group = GROUP_M * num_pid_n
    group_id = pid // num_pid_in_group
    first_pid_m = group_id * GROUP_M
    group_size_m = min(num_pid_m - first_pid_m, GROUP_M)
    pid_m = first_pid_m + ((pid % num_pid_in_group) % group_size_m)
    pid_n = (pid % num_pid_in_group) // group_size_m

    offs_am = (pid_m * BLOCK_M + tl.arange(0, BLOCK_M)) % M
    offs_bn = (pid_n * BLOCK_N + tl.arange(0, BLOCK_N)) % N
    offs_k = tl.arange(0, BLOCK_K)
    a_ptrs = a_ptr + offs_am[:, None] * stride_am + offs_k[None, :] * stride_ak
    b_ptrs = b_ptr + offs_k[:, None] * stride_bk + offs_bn[None, :] * stride_bn

    acc = tl.zeros((BLOCK_M, BLOCK_N), dtype=tl.float32)
    for kk in range(0, tl.cdiv(K, BLOCK_K)):
        a = tl.load(a_ptrs, mask=offs_k[None, :] < K - kk * BLOCK_K, other=0.0)
        b = tl.load(b_ptrs, mask=offs_k[:, None] < K - kk * BLOCK_K, other=0.0)
        acc = tl.dot(a, b, acc)
        a_ptrs += BLOCK_K * stride_ak
        b_ptrs += BLOCK_K * stride_bk

    c = acc.to(c_ptr.dtype.element_ty)
    offs_cm = pid_m * BLOCK_M + tl.arange(0, BLOCK_M)
    offs_cn = pid_n * BLOCK_N + tl.arange(0, BLOCK_N)
    c_ptrs = c_ptr + offs_cm[:, None] * stride_cm + offs_cn[None, :] * stride_cn
    mask = (offs_cm[:, None] < M) & (offs_cn[None, :] < N)
    tl.store(c_ptrs, c, mask=mask)

# config = {"BLOCK_K": 32, "BLOCK_M": 128, "BLOCK_N": 16, "GROUP_M": 8, "arch": "sm_80", "dtype": "fp16", "num_ctas": 1, "num_stages": 2, "num_warps": 4}
# arch = sm_80


// ===== COMPILED SASS (sm_80) =====

	.target	sm_80

	.elftype	@"ET_EXEC"


//--------------------- .note.nv.tkinfo           --------------------------
	.section	.note.nv.tkinfo,"",@"SHT_NOTE"
	.sectionflags	@"SHF_NOTE_NV_TKINFO"
	.tkinfo
        /*0018*/ 	.word	0x00000002
        /*0030*/ 	.string	""
        /*0030*/ 	.string	"ptxas"
        /*0030*/ 	.string	"Cuda compilation tools, release 13.0, V13.0.88"
        /*0030*/ 	.string	"Build cuda_13.0.r13.0/compiler.36424714_0"
        /*0030*/ 	.string	"-v  -suppress-debug-info  -lineinfo  -arch sm_80 "



//--------------------- .note.nv.cuinfo           --------------------------
	.section	.note.nv.cuinfo,"",@"SHT_NOTE"
	.sectionflags	@"SHF_NOTE_NV_CUINFO"
        /*0018*/ 	.short	0x0002
        /*001a*/ 	.short	0x0050
        /*001c*/ 	.short	0x0082
	.zero		2


//--------------------- .nv.info                  --------------------------
	.section	.nv.info,"",@"SHT_CUDA_INFO"
	.align	4


	//----- nvinfo : EIATTR_REGCOUNT
	.align		4
        /*0000*/ 	.byte	0x04, 0x2f
        /*0002*/ 	.short	(.L_1 - .L_0)
	.align		4
.L_0:
        /*0004*/ 	.word	index@(matmul_kernel)
        /*0008*/ 	.word	0x00000050


	//----- nvinfo : EIATTR_FRAME_SIZE
	.align		4
.L_1:
        /*000c*/ 	.byte	0x04, 0x11
        /*000e*/ 	.short	(.L_3 - .L_2)
	.align		4
.L_2:
        /*0010*/ 	.word	index@(matmul_kernel)
        /*0014*/ 	.word	0x00000000


	//----- nvinfo : EIATTR_MIN_STACK_SIZE
	.align		4
.L_3:
        /*0018*/ 	.byte	0x04, 0x12
        /*001a*/ 	.short	(.L_5 - .L_4)
	.align		4
.L_4:
        /*001c*/ 	.word	index@(matmul_kernel)
        /*0020*/ 	.word	0x00000000
.L_5:


//--------------------- .nv.info.matmul_kernel    --------------------------
	.section	.nv.info.matmul_kernel,"",@"SHT_CUDA_INFO"
	.sectionflags	@""
	.align	4


	//----- nvinfo : EIATTR_CUDA_API_VERSION
	.align		4
        /*0000*/ 	.byte	0x04, 0x37
        /*0002*/ 	.short	(.L_7 - .L_6)
.L_6:
        /*0004*/ 	.word	0x00000082


	//----- nvinfo : EIATTR_SW2861232_WAR
	.align		4
.L_7:
        /*0008*/ 	.byte	0x01, 0x35
	.zero		2


	//----- nvinfo : EIATTR_PARAM_CBANK
	.align		4
        /*000c*/ 	.byte	0x04, 0x0a
        /*000e*/ 	.short	(.L_9 - .L_8)
	.align		4
.L_8:
        /*0010*/ 	.word	index@(.nv.constant0.matmul_kernel)
        /*0014*/ 	.short	0x0160
        /*0016*/ 	.short	0x0050


	//----- nvinfo : EIATTR_CBANK_PARAM_SIZE
	.align		4
.L_9:
        /*0018*/ 	.byte	0x03, 0x19
        /*001a*/ 	.short	0x0050


	//----- nvinfo : EIATTR_KPARAM_INFO
	.align		4
        /*001c*/ 	.byte	0x04, 0x17
        /*001e*/ 	.short	(.L_11 - .L_10)
.L_10:
        /*0020*/ 	.word	0x00000000
        /*0024*/ 	.short	0x000d
        /*0026*/ 	.short	0x0048
        /*0028*/ 	.byte	0x00, 0xf4, 0x21, 0x00


	//----- nvinfo : EIATTR_KPARAM_INFO
	.align		4
.L_11:
        /*002c*/ 	.byte	0x04, 0x17
        /*002e*/ 	.short	(.L_13 - .L_12)
.L_12:
        /*0030*/ 	.word	0x00000000
        /*0034*/ 	.short	0x000c
        /*0036*/ 	.short	0x0040
        /*0038*/ 	.byte	0x00, 0xf4, 0x21, 0x00


	//----- nvinfo : EIATTR_KPARAM_INFO
	.align		4
.L_13:
        /*003c*/ 	.byte	0x04, 0x17
        /*003e*/ 	.short	(.L_15 - .L_14)
.L_14:
        /*0040*/ 	.word	0x00000000
        /*0044*/ 	.short	0x000b
        /*0046*/ 	.short	0x0038
        /*0048*/ 	.byte	0x00, 0xf0, 0x11, 0x00


	//----- nvinfo : EIATTR_KPARAM_INFO
	.align		4
.L_15:
        /*004c*/ 	.byte	0x04, 0x17
        /*004e*/ 	.short	(.L_17 - .L_16)
.L_16:
        /*0050*/ 	.word	0x00000000
        /*0054*/ 	.short	0x000a
        /*0056*/ 	.short	0x0034
        /*0058*/ 	.byte	0x00, 0xf0, 0x11, 0x00


	//----- nvinfo : EIATTR_KPARAM_INFO
	.align		4
.L_17:
        /*005c*/ 	.byte	0x04, 0x17
        /*005e*/ 	.short	(.L_19 - .L_18)
.L_18:
        /*0060*/ 	.word	0x00000000
        /*0064*/ 	.short	0x0009
        /*0066*/ 	.short	0x0030
        /*0068*/ 	.byte	0x00, 0xf0, 0x11, 0x00


	//----- nvinfo : EIATTR_KPARAM_INFO
	.align		4
.L_19:
        /*006c*/ 	.byte	0x04, 0x17
        /*006e*/ 	.short	(.L_21 - .L_20)
.L_20:
        /*0070*/ 	.word	0x00000000
        /*0074*/ 	.short	0x0008
        /*0076*/ 	.short	0x002c
        /*0078*/ 	.byte	0x00, 0xf0, 0x11, 0x00


	//----- nvinfo : EIATTR_KPARAM_INFO
	.align		4
.L_21:
        /*007c*/ 	.byte	0x04, 0x17
        /*007e*/ 	.short	(.L_23 - .L_22)
.L_22:
        /*0080*/ 	.word	0x00000000
        /*0084*/ 	.short	0x0007
        /*0086*/ 	.short	0x0028
        /*0088*/ 	.byte	0x00, 0xf0, 0x11, 0x00


	//----- nvinfo : EIATTR_KPARAM_INFO
	.align		4
.L_23:
        /*008c*/ 	.byte	0x04, 0x17
        /*008e*/ 	.short	(.L_25 - .L_24)
.L_24:
        /*0090*/ 	.word	0x00000000
        /*0094*/ 	.short	0x0006
        /*0096*/ 	.short	0x0024
        /*0098*/ 	.byte	0x00, 0xf0, 0x11, 0x00


	//----- nvinfo : EIATTR_KPARAM_INFO
	.align		4
.L_25:
        /*009c*/ 	.byte	0x04, 0x17
        /*009e*/ 	.short	(.L_27 - .L_26)
.L_26:
        /*00a0*/ 	.word	0x00000000
        /*00a4*/ 	.short	0x0005
        /*00a6*/ 	.short	0x0020
        /*00a8*/ 	.byte	0x00, 0xf0, 0x11, 0x00


	//----- nvinfo : EIATTR_KPARAM_INFO
	.align		4
.L_27:
        /*00ac*/ 	.byte	0x04, 0x17
        /*00ae*/ 	.short	(.L_29 - .L_28)
.L_28:
        /*00b0*/ 	.word	0x00000000
        /*00b4*/ 	.short	0x0004
        /*00b6*/ 	.short	0x001c
        /*00b8*/ 	.byte	0x00, 0xf0, 0x11, 0x00


	//----- nvinfo : EIATTR_KPARAM_INFO
	.align		4
.L_29:
        /*00bc*/ 	.byte	0x04, 0x17
        /*00be*/ 	.short	(.L_31 - .L_30)
.L_30:
        /*00c0*/ 	.word	0x00000000
        /*00c4*/ 	.short	0x0003
        /*00c6*/ 	.short	0x0018
        /*00c8*/ 	.byte	0x00, 0xf0, 0x11, 0x00


	//----- nvinfo : EIATTR_KPARAM_INFO
	.align		4
.L_31:
        /*00cc*/ 	.byte	0x04, 0x17
        /*00ce*/ 	.short	(.L_33 - .L_32)
.L_32:
        /*00d0*/ 	.word	0x00000000
        /*00d4*/ 	.short	0x0002
        /*00d6*/ 	.short	0x0010
        /*00d8*/ 	.byte	0x00, 0xf4, 0x21, 0x00


	//----- nvinfo : EIATTR_KPARAM_INFO
	.align		4
.L_33:
        /*00dc*/ 	.byte	0x04, 0x17
        /*00de*/ 	.short	(.L_35 - .L_34)
.L_34:
        /*00e0*/ 	.word	0x00000000
        /*00e4*/ 	.short	0x0001
        /*00e6*/ 	.short	0x0008
        /*00e8*/ 	.byte	0x00, 0xf4, 0x21, 0x00


	//----- nvinfo : EIATTR_KPARAM_INFO
	.align		4
.L_35:
        /*00ec*/ 	.byte	0x04, 0x17
        /*00ee*/ 	.short	(.L_37 - .L_36)
.L_36:
        /*00f0*/ 	.word	0x00000000
        /*00f4*/ 	.short	0x0000
        /*00f6*/ 	.short	0x0000
        /*00f8*/ 	.byte	0x00, 0xf4, 0x21, 0x00


	//----- nvinfo : EIATTR_MAXREG_COUNT
	.align		4
.L_37:
        /*00fc*/ 	.byte	0x03, 0x1b
        /*00fe*/ 	.short	0x00ff


	//----- nvinfo : EIATTR_NUM_BARRIERS
	.align		4
        /*0100*/ 	.byte	0x02, 0x4c
        /*0102*/ 	.byte	0x01
	.zero		1


	//----- nvinfo : EIATTR_MERCURY_ISA_VERSION
	.align		4
        /*0104*/ 	.byte	0x03, 0x5f
        /*0106*/ 	.short	0x0000


	//----- nvinfo : EIATTR_EXIT_INSTR_OFFSETS
	.align		4
        /*0108*/ 	.byte	0x04, 0x1c
        /*010a*/ 	.short	(.L_39 - .L_38)


	//   ....[0]....
.L_38:
        /*010c*/ 	.word	0x00002700


	//   ....[1]....
        /*0110*/ 	.word	0x00002730


	//----- nvinfo : EIATTR_REQNTID
	.align		4
.L_39:
        /*0114*/ 	.byte	0x04, 0x10
        /*0116*/ 	.short	(.L_41 - .L_40)
.L_40:
        /*0118*/ 	.word	0x00000080
        /*011c*/ 	.word	0x00000001
        /*0120*/ 	.word	0x00000001
.L_41:


//--------------------- .nv.callgraph             --------------------------
	.section	.nv.callgraph,"",@"SHT_CUDA_CALLGRAPH"
	.align	4
	.sectionentsize	8
	.align		4
        /*0000*/ 	.word	0x00000000
	.align		4
        /*0004*/ 	.word	0xffffffff
	.align		4
        /*0008*/ 	.word	0x00000000
	.align		4
        /*000c*/ 	.word	0xfffffffe
	.align		4
        /*0010*/ 	.word	0x00000000
	.align		4
        /*0014*/ 	.word	0xfffffffd
	.align		4
        /*0018*/ 	.word	0x00000000
	.align		4
        /*001c*/ 	.word	0xfffffffc


//--------------------- .nv.rel.action            --------------------------
	.section	.nv.rel.action,"",@"SHT_CUDA_RELOCINFO"
	.align	8
	.sectionentsize	8
        /*0000*/ 	.byte	0x73, 0x00, 0x00, 0x00, 0x00, 0x00, 0x00, 0x00, 0x00, 0x00, 0x00, 0x11, 0x25, 0x00, 0x05, 0x36


//--------------------- .nv.constant0.matmul_kernel --------------------------
	.section	.nv.constant0.matmul_kernel,"a",@progbits
	.sectionflags	@""
	.align	4
.nv.constant0.matmul_kernel:
	.zero		432


//--------------------- .text.matmul_kernel       --------------------------
	.section	.text.matmul_kernel,"ax",@progbits
	.sectioninfo	@"SHI_REGISTERS=80"
	.align	128
        .global         matmul_kernel
        .type           matmul_kernel,@function
        .size           matmul_kernel,(.L_x_4 - matmul_kernel)
        .other          matmul_kernel,@"STO_CUDA_ENTRY STV_DEFAULT"
matmul_kernel:
.text.matmul_kernel:
[----:B------:R-:W-:Y:S02]  /*0000*/  IMAD.MOV.U32 R1, RZ, RZ, c[0x0][0x28] ;  /* 0x00000a00ff017624 */ /* 0x000fe400078e00ff */
[----:B------:R-:W-:Y:S01]  /*0010*/  IMAD.MOV.U32 R0, RZ, RZ, c[0x0][0x17c] ;  /* 0x00005f00ff007624 */ /* 0x000fe200078e00ff */
[----:B------:R-:W0:Y:S01]  /*0020*/  S2R R5, SR_CTAID.X ;  /* 0x0000000000057919 */ /* 0x000e220000002500 */
[----:B------:R-:W-:Y:S01]  /*0030*/  ULDC UR6, c[0x0][0x180] ;  /* 0x0000600000067ab9 */ /* 0x000fe20000000800 */
[----:B------:R-:W-:Y:S01]  /*0040*/  IMAD.MOV.U32 R63, RZ, RZ, c[0x0][0x180] ;  /* 0x00006000ff3f7624 */ /* 0x000fe200078e00ff */
[----:B------:R-:W-:Y:S01]  /*0050*/  UIADD3 UR6, UR6, 0x1f, URZ ;  /* 0x0000001f06067890 */ /* 0x000fe2000fffe03f */
[----:B------:R-:W-:Y:S01]  /*0060*/  IADD3 R0, R0, 0xf, RZ ;  /* 0x0000000f00007810 */ /* 0x000fe20007ffe0ff */
[----:B------:R-:W-:Y:S02]  /*0070*/  ULDC.64 UR8, c[0x0][0x118] ;  /* 0x0000460000087ab9 */ /* 0x000fe40000000a00 */
[----:B------:R-:W-:Y:S01]  /*0080*/  UISETP.GT.AND UP0, UPT, UR6, 0x1f, UPT ;  /* 0x0000001f0600788c */ /* 0x000fe2000bf04270 */
[----:B------:R-:W-:-:S04]  /*0090*/  SHF.R.S32.HI R3, RZ, 0x1f, R0 ;  /* 0x0000001fff037819 */ /* 0x000fc80000011400 */
[----:B------:R-:W-:-:S04]  /*00a0*/  LEA.HI R3, R3, R0, RZ, 0x4 ;  /* 0x0000000003037211 */ /* 0x000fc800078f20ff */
[----:B------:R-:W-:-:S05]  /*00b0*/  SHF.R.S32.HI R3, RZ, 0x4, R3 ;  /* 0x00000004ff037819 */ /* 0x000fca0000011403 */
[----:B------:R-:W-:Y:S01]  /*00c0*/  IMAD.SHL.U32 R4, R3, 0x8, RZ ;  /* 0x0000000803047824 */ /* 0x000fe200078e00ff */
[----:B0-----:R-:W-:-:S04]  /*00d0*/  IABS R8, R5 ;  /* 0x0000000500087213 */ /* 0x001fc80000000000 */
[-C--:B------:R-:W-:Y:S02]  /*00e0*/  IABS R7, R4.reuse ;  /* 0x0000000400077213 */ /* 0x080fe40000000000 */
[----:B------:R-:W-:Y:S02]  /*00f0*/  IABS R10, R4 ;  /* 0x00000004000a7213 */ /* 0x000fe40000000000 */
[----:B------:R-:W0:Y:S08]  /*0100*/  I2F.RP R0, R7 ;  /* 0x0000000700007306 */ /* 0x000e300000209400 */
[----:B0-----:R-:W0:Y:S02]  /*0110*/  MUFU.RCP R0, R0 ;  /* 0x0000000000007308 */ /* 0x001e240000001000 */
[----:B0-----:R-:W-:Y:S01]  /*0120*/  IADD3 R2, R0, 0xffffffe, RZ ;  /* 0x0ffffffe00027810 */ /* 0x001fe20007ffe0ff */
[----:B------:R-:W-:-:S05]  /*0130*/  IMAD.MOV R0, RZ, RZ, -R10 ;  /* 0x000000ffff007224 */ /* 0x000fca00078e0a0a */
[----:B------:R0:W1:Y:S02]  /*0140*/  F2I.FTZ.U32.TRUNC.NTZ R3, R2 ;  /* 0x0000000200037305 */ /* 0x000064000021f000 */
[----:B0-----:R-:W-:Y:S02]  /*0150*/  IMAD.MOV.U32 R2, RZ, RZ, RZ ;  /* 0x000000ffff027224 */ /* 0x001fe400078e00ff */
[----:B-1----:R-:W-:-:S04]  /*0160*/  IMAD.MOV R6, RZ, RZ, -R3 ;  /* 0x000000ffff067224 */ /* 0x002fc800078e0a03 */
[----:B------:R-:W-:Y:S02]  /*0170*/  IMAD R9, R6, R7, RZ ;  /* 0x0000000706097224 */ /* 0x000fe400078e02ff */
[----:B------:R-:W-:Y:S02]  /*0180*/  IMAD.MOV.U32 R6, RZ, RZ, R8 ;  /* 0x000000ffff067224 */ /* 0x000fe400078e0008 */
[----:B------:R-:W-:-:S06]  /*0190*/  IMAD.HI.U32 R3, R3, R9, R2 ;  /* 0x0000000903037227 */ /* 0x000fcc00078e0002 */
[----:B------:R-:W-:-:S04]  /*01a0*/  IMAD.HI.U32 R3, R3, R6, RZ ;  /* 0x0000000603037227 */ /* 0x000fc800078e00ff */
[----:B------:R-:W-:-:S05]  /*01b0*/  IMAD R0, R3, R0, R6 ;  /* 0x0000000003007224 */ /* 0x000fca00078e0206 */
[----:B------:R-:W-:-:S13]  /*01c0*/  ISETP.GT.U32.AND P1, PT, R7, R0, PT ;  /* 0x000000000700720c */ /* 0x000fda0003f24070 */
[----:B------:R-:W-:Y:S01]  /*01d0*/  @!P1 IMAD.IADD R0, R0, 0x1, -R7 ;  /* 0x0000000100009824 */ /* 0x000fe200078e0a07 */
[----:B------:R-:W-:Y:S02]  /*01e0*/  @!P1 IADD3 R3, R3, 0x1, RZ ;  /* 0x0000000103039810 */ /* 0x000fe40007ffe0ff */
[----:B------:R-:W-:Y:S02]  /*01f0*/  ISETP.NE.AND P1, PT, R4, RZ, PT ;  /* 0x000000ff0400720c */ /* 0x000fe40003f25270 */
[----:B------:R-:W-:Y:S02]  /*0200*/  ISETP.GE.U32.AND P0, PT, R0, R7, PT ;  /* 0x000000070000720c */ /* 0x000fe40003f06070 */
[----:B------:R-:W-:-:S04]  /*0210*/  LOP3.LUT R0, R5, R4, RZ, 0x3c, !PT ;  /* 0x0000000405007212 */ /* 0x000fc800078e3cff */
[----:B------:R-:W-:Y:S01]  /*0220*/  ISETP.GE.AND P2, PT, R0, RZ, PT ;  /* 0x000000ff0000720c */ /* 0x000fe20003f46270 */
[----:B------:R-:W-:-:S05]  /*0230*/  IMAD.MOV.U32 R0, RZ, RZ, c[0x0][0x178] ;  /* 0x00005e00ff007624 */ /* 0x000fca00078e00ff */
[----:B------:R-:W-:Y:S02]  /*0240*/  IADD3 R0, R0, 0x7f, RZ ;  /* 0x0000007f00007810 */ /* 0x000fe40007ffe0ff */
[----:B------:R-:W-:-:S05]  /*0250*/  @P0 IADD3 R3, R3, 0x1, RZ ;  /* 0x0000000103030810 */ /* 0x000fca0007ffe0ff */
[----:B------:R-:W-:Y:S01]  /*0260*/  IMAD.MOV.U32 R2, RZ, RZ, R3 ;  /* 0x000000ffff027224 */ /* 0x000fe200078e0003 */
[----:B------:R-:W-:-:S03]  /*0270*/  SHF.R.S32.HI R3, RZ, 0x1f, R0 ;  /* 0x0000001fff037819 */ /* 0x000fc60000011400 */
[----:B------:R-:W-:Y:S01]  /*0280*/  @!P2 IMAD.MOV R2, RZ, RZ, -R2 ;  /* 0x000000ffff02a224 */ /* 0x000fe200078e0a02 */
[----:B------:R-:W-:Y:S02]  /*0290*/  @!P1 LOP3.LUT R2, RZ, R4, RZ, 0x33, !PT ;  /* 0x00000004ff029212 */ /* 0x000fe400078e33ff */
[----:B------:R-:W-:-:S03]  /*02a0*/  LEA.HI R3, R3, R0, RZ, 0x7 ;  /* 0x0000000003037211 */ /* 0x000fc600078f38ff */
[----:B------:R-:W-:Y:S02]  /*02b0*/  IMAD.SHL.U32 R6, R2, 0x8, RZ ;  /* 0x0000000802067824 */ /* 0x000fe400078e00ff */
[----:B------:R-:W-:-:S03]  /*02c0*/  IMAD.MOV R2, RZ, RZ, -R2 ;  /* 0x000000ffff027224 */ /* 0x000fc600078e0a02 */
[----:B------:R-:W-:Y:S01]  /*02d0*/  LEA.HI.SX32 R3, R3, -R6, 0x19 ;  /* 0x8000000603037211 */ /* 0x000fe200078fcaff */
[----:B------:R-:W-:-:S03]  /*02e0*/  IMAD R4, R4, R2, R5 ;  /* 0x0000000204047224 */ /* 0x000fc600078e0205 */
[----:B------:R-:W-:Y:S02]  /*02f0*/  IMNMX R11, R3, 0x8, PT ;  /* 0x00000008030b7817 */ /* 0x000fe40003800200 */
[----:B------:R-:W-:Y:S02]  /*0300*/  IABS R9, R4 ;  /* 0x0000000400097213 */ /* 0x000fe40000000000 */
[----:B------:R-:W-:-:S04]  /*0310*/  IABS R7, R11 ;  /* 0x0000000b00077213 */ /* 0x000fc80000000000 */
[----:B------:R-:W0:Y:S08]  /*0320*/  I2F.RP R0, R7 ;  /* 0x0000000700007306 */ /* 0x000e300000209400 */
[----:B0-----:R-:W0:Y:S02]  /*0330*/  MUFU.RCP R0, R0 ;  /* 0x0000000000007308 */ /* 0x001e240000001000 */
[----:B0-----:R-:W-:-:S06]  /*0340*/  IADD3 R3, R0, 0xffffffe, RZ ;  /* 0x0ffffffe00037810 */ /* 0x001fcc0007ffe0ff */
[----:B------:R-:W0:Y:S02]  /*0350*/  F2I.FTZ.U32.TRUNC.NTZ R3, R3 ;  /* 0x0000000300037305 */ /* 0x000e24000021f000 */
[----:B0-----:R-:W-:-:S04]  /*0360*/  IMAD.MOV R8, RZ, RZ, -R3 ;  /* 0x000000ffff087224 */ /* 0x001fc800078e0a03 */
[----:B------:R-:W-:Y:S01]  /*0370*/  IMAD.MOV.U32 R2, RZ, RZ, R8 ;  /* 0x000000ffff027224 */ /* 0x000fe200078e0008 */
[----:B------:R-:W-:-:S03]  /*0380*/  IABS R8, R11 ;  /* 0x0000000b00087213 */ /* 0x000fc60000000000 */
[----:B------:R-:W-:Y:S02]  /*0390*/  IMAD R5, R2, R7, RZ ;  /* 0x0000000702057224 */ /* 0x000fe400078e02ff */
[----:B------:R-:W-:Y:S02]  /*03a0*/  IMAD.MOV.U32 R2, RZ, RZ, RZ ;  /* 0x000000ffff027224 */ /* 0x000fe400078e00ff */
[----:B------:R-:W-:Y:S02]  /*03b0*/  IMAD.MOV R0, RZ, RZ, -R8 ;  /* 0x000000ffff007224 */ /* 0x000fe400078e0a08 */
        /* <DEDUP_REMOVED lines=8> */
[----:B------:R-:W-:Y:S01]  /*0440*/  LOP3.LUT R0, R4, R11, RZ, 0x3c, !PT ;  /* 0x0000000b04007212 */ /* 0x000fe200078e3cff */
[----:B------:R-:W0:Y:S03]  /*0450*/  S2R R7, SR_TID.X ;  /* 0x0000000000077919 */ /* 0x000e260000002100 */
[----:B------:R-:W-:-:S07]  /*0460*/  ISETP.GE.AND P2, PT, R0, RZ, PT ;  /* 0x000000ff0000720c */ /* 0x000fce0003f46270 */
[----:B------:R-:W-:Y:S02]  /*0470*/  @P0 IADD3 R2, R2, 0x1, RZ ;  /* 0x0000000102020810 */ /* 0x000fe40007ffe0ff */
[----:B------:R-:W-:-:S04]  /*0480*/  PLOP3.LUT P0, PT, PT, PT, UP0, 0x80, 0x0 ;  /* 0x000000000000781c */ /* 0x000fc80003f0f008 */
[----:B------:R-:W-:Y:S01]  /*0490*/  @!P2 IMAD.MOV R2, RZ, RZ, -R2 ;  /* 0x000000ffff02a224 */ /* 0x000fe200078e0a02 */
[----:B------:R-:W-:-:S05]  /*04a0*/  @!P1 LOP3.LUT R2, RZ, R11, RZ, 0x33, !PT ;  /* 0x0000000bff029212 */ /* 0x000fca00078e33ff */
[----:B------:R-:W-:Y:S01]  /*04b0*/  IMAD.MOV R0, RZ, RZ, -R2 ;  /* 0x000000ffff007224 */ /* 0x000fe200078e0a02 */
[----:B0-----:R-:W-:-:S03]  /*04c0*/  LOP3.LUT R60, R7, 0x7f, RZ, 0xc0, !PT ;  /* 0x0000007f073c7812 */ /* 0x001fc600078ec0ff */
[----:B------:R-:W-:Y:S01]  /*04d0*/  IMAD R0, R11, R0, R4 ;  /* 0x000000000b007224 */ /* 0x000fe200078e0204 */
[----:B------:R-:W-:-:S03]  /*04e0*/  LOP3.LUT R62, R7, 0x60, RZ, 0xc0, !PT ;  /* 0x00000060073e7812 */ /* 0x000fc600078ec0ff */
[----:B------:R-:W-:Y:S02]  /*04f0*/  IMAD.IADD R5, R6, 0x1, R0 ;  /* 0x0000000106057824 */ /* 0x000fe400078e0200 */
[----:B------:R-:W-:Y:S02]  /*0500*/  IMAD.SHL.U32 R6, R2, 0x10, RZ ;  /* 0x0000001002067824 */ /* 0x000fe400078e00ff */
[----:B------:R-:W-:Y:S01]  /*0510*/  IMAD R5, R5, 0x80, R60 ;  /* 0x0000008005057824 */ /* 0x000fe200078e023c */
[----:B------:R-:W-:Y:S05]  /*0520*/  @P0 BRA `(.L_x_0) ;  /* 0x0000006000000947 */ /* 0x000fea0003800000 */
[----:B------:R-:W-:Y:S01]  /*0530*/  IMAD.SHL.U32 R4, R7, 0x8, RZ ;  /* 0x0000000807047824 */ /* 0x000fe200078e00ff */
[----:B------:R-:W-:Y:S01]  /*0540*/  CS2R R36, SRZ ;  /* 0x0000000000247805 */ /* 0x000fe2000001ff00 */
[----:B------:R-:W-:Y:S01]  /*0550*/  CS2R R28, SRZ ;  /* 0x00000000001c7805 */ /* 0x000fe2000001ff00 */
[----:B------:R-:W-:Y:S01]  /*0560*/  CS2R R38, SRZ ;  /* 0x0000000000267805 */ /* 0x000fe2000001ff00 */
[----:B------:R-:W-:Y:S01]  /*0570*/  CS2R R30, SRZ ;  /* 0x00000000001e7805 */ /* 0x000fe2000001ff00 */
[----:B------:R-:W-:Y:S05]  /*0580*/  BRA `(.L_x_1) ;  /* 0x0000194000007947 */ /* 0x000fea0003800000 */
.L_x_0:
[----:B------:R-:W-:Y:S01]  /*0590*/  IABS R8, c[0x0][0x17c] ;  /* 0x00005f0000087a13 */ /* 0x000fe20000000000 */
[----:B------:R-:W-:Y:S01]  /*05a0*/  ULDC.64 UR4, c[0x0][0x188] ;  /* 0x0000620000047ab9 */ /* 0x000fe20000000a00 */
[----:B------:R-:W-:Y:S01]  /*05b0*/  IABS R9, c[0x0][0x178] ;  /* 0x00005e0000097a13 */ /* 0x000fe20000000000 */
[----:B------:R-:W-:Y:S01]  /*05c0*/  USHF.L.U32 UR7, UR5, 0x5, URZ ;  /* 0x0000000505077899 */ /* 0x000fe2000800063f */
[----:B------:R-:W0:Y:S01]  /*05d0*/  I2F.RP R0, R8 ;  /* 0x0000000800007306 */ /* 0x000e220000209400 */
[----:B------:R-:W-:Y:S01]  /*05e0*/  LEA.HI R14, R62, R6, RZ, 0x1b ;  /* 0x000000063e0e7211 */ /* 0x000fe200078fd8ff */
[----:B------:R-:W-:Y:S01]  /*05f0*/  USHF.L.U32 UR39, UR4, 0x5, URZ ;  /* 0x0000000504277899 */ /* 0x000fe2000800063f */
[----:B------:R-:W-:Y:S01]  /*0600*/  LOP3.LUT R61, R7, 0x1f, RZ, 0xc0, !PT ;  /* 0x0000001f073d7812 */ /* 0x000fe200078ec0ff */
[----:B------:R-:W-:Y:S01]  /*0610*/  UIMAD UR10, UR4, 0x1f, URZ ;  /* 0x0000001f040a78a4 */ /* 0x000fe2000f8e023f */
[----:B------:R-:W-:Y:S01]  /*0620*/  ISETP.GE.AND P1, PT, R14, RZ, PT ;  /* 0x000000ff0e00720c */ /* 0x000fe20003f26270 */
[----:B------:R-:W-:Y:S01]  /*0630*/  UIMAD UR11, UR4, 0x1e, URZ ;  /* 0x0000001e040b78a4 */ /* 0x000fe2000f8e023f */
[----:B------:R-:W-:Y:S01]  /*0640*/  SHF.R.S32.HI R18, RZ, 0x6, R7 ;  /* 0x00000006ff127819 */ /* 0x000fe20000011407 */
[----:B------:R-:W1:Y:S01]  /*0650*/  I2F.RP R4, R9 ;  /* 0x0000000900047306 */ /* 0x000e620000209400 */
[----:B------:R-:W-:Y:S01]  /*0660*/  IMAD R67, R61, c[0x0][0x18c], RZ ;  /* 0x000063003d437a24 */ /* 0x000fe200078e02ff */
[----:B------:R-:W-:Y:S01]  /*0670*/  UIMAD UR12, UR4, 0x1d, URZ ;  /* 0x0000001d040c78a4 */ /* 0x000fe2000f8e023f */
[----:B------:R-:W-:Y:S01]  /*0680*/  IMAD.SHL.U32 R60, R60, 0x2, RZ ;  /* 0x000000023c3c7824 */ /* 0x000fe200078e00ff */
[----:B------:R-:W-:Y:S01]  /*0690*/  UIMAD UR13, UR4, 0x1c, URZ ;  /* 0x0000001c040d78a4 */ /* 0x000fe2000f8e023f */
[----:B------:R-:W-:Y:S01]  /*06a0*/  CS2R R40, SRZ ;  /* 0x0000000000287805 */ /* 0x000fe2000001ff00 */
[----:B------:R-:W-:Y:S01]  /*06b0*/  UIMAD UR14, UR4, 0x1b, URZ ;  /* 0x0000001b040e78a4 */ /* 0x000fe2000f8e023f */
[----:B------:R-:W-:Y:S01]  /*06c0*/  CS2R R42, SRZ ;  /* 0x00000000002a7805 */ /* 0x000fe2000001ff00 */
[----:B0-----:R-:W0:Y:S01]  /*06d0*/  MUFU.RCP R0, R0 ;  /* 0x0000000000007308 */ /* 0x001e220000001000 */
[----:B------:R-:W-:Y:S01]  /*06e0*/  UIMAD UR15, UR4, 0x1a, URZ ;  /* 0x0000001a040f78a4 */ /* 0x000fe2000f8e023f */
[----:B------:R-:W-:Y:S01]  /*06f0*/  CS2R R36, SRZ ;  /* 0x0000000000247805 */ /* 0x000fe2000001ff00 */
[----:B------:R-:W-:Y:S01]  /*0700*/  UIMAD UR16, UR4, 0x19, URZ ;  /* 0x00000019041078a4 */ /* 0x000fe2000f8e023f */
[----:B------:R-:W-:Y:S01]  /*0710*/  CS2R R38, SRZ ;  /* 0x0000000000267805 */ /* 0x000fe2000001ff00 */
[----:B------:R-:W-:Y:S01]  /*0720*/  UIMAD UR17, UR4, 0x18, URZ ;  /* 0x00000018041178a4 */ /* 0x000fe2000f8e023f */
[----:B------:R-:W-:Y:S01]  /*0730*/  CS2R R32, SRZ ;  /* 0x0000000000207805 */ /* 0x000fe2000001ff00 */
[----:B------:R-:W-:Y:S01]  /*0740*/  UIMAD UR18, UR4, 0x17, URZ ;  /* 0x00000017041278a4 */ /* 0x000fe2000f8e023f */
[----:B-1----:R-:W1:Y:S01]  /*0750*/  MUFU.RCP R4, R4 ;  /* 0x0000000400047308 */ /* 0x002e620000001000 */
[----:B------:R-:W-:Y:S01]  /*0760*/  UIMAD UR19, UR4, 0x16, URZ ;  /* 0x00000016041378a4 */ /* 0x000fe2000f8e023f */
[----:B------:R-:W-:Y:S01]  /*0770*/  CS2R R34, SRZ ;  /* 0x0000000000227805 */ /* 0x000fe2000001ff00 */
[----:B------:R-:W-:Y:S01]  /*0780*/  UIMAD UR20, UR4, 0x15, URZ ;  /* 0x00000015041478a4 */ /* 0x000fe2000f8e023f */
[----:B------:R-:W-:Y:S01]  /*0790*/  CS2R R28, SRZ ;  /* 0x00000000001c7805 */ /* 0x000fe2000001ff00 */
[----:B------:R-:W-:Y:S01]  /*07a0*/  UIMAD UR21, UR4, 0x14, URZ ;  /* 0x00000014041578a4 */ /* 0x000fe2000f8e023f */
[----:B------:R-:W-:Y:S01]  /*07b0*/  CS2R R30, SRZ ;  /* 0x00000000001e7805 */ /* 0x000fe2000001ff00 */
[----:B------:R-:W-:Y:S01]  /*07c0*/  UIMAD UR22, UR4, 0x13, URZ ;  /* 0x00000013041678a4 */ /* 0x000fe2000f8e023f */
[----:B0-----:R-:W-:Y:S01]  /*07d0*/  IADD3 R2, R0, 0xffffffe, RZ ;  /* 0x0ffffffe00027810 */ /* 0x001fe20007ffe0ff */
[----:B------:R-:W-:Y:S01]  /*07e0*/  UIMAD UR23, UR4, 0x12, URZ ;  /* 0x00000012041778a4 */ /* 0x000fe2000f8e023f */
[----:B------:R-:W-:Y:S01]  /*07f0*/  IADD3 R0, R14, 0xc, RZ ;  /* 0x0000000c0e007810 */ /* 0x000fe20007ffe0ff */
[----:B------:R-:W-:Y:S01]  /*0800*/  UIMAD UR24, UR4, 0x11, URZ ;  /* 0x00000011041878a4 */ /* 0x000fe2000f8e023f */
[----:B------:R0:W2:Y:S01]  /*0810*/  F2I.FTZ.U32.TRUNC.NTZ R3, R2 ;  /* 0x0000000200037305 */ /* 0x0000a2000021f000 */
[----:B------:R-:W-:Y:S01]  /*0820*/  USHF.L.U32 UR25, UR4, 0x4, URZ ;  /* 0x0000000404197899 */ /* 0x000fe2000800063f */
[----:B------:R-:W-:Y:S01]  /*0830*/  ISETP.GE.AND P0, PT, R0, RZ, PT ;  /* 0x000000ff0000720c */ /* 0x000fe20003f06270 */
[----:B------:R-:W-:Y:S01]  /*0840*/  UIMAD UR26, UR4, 0xf, URZ ;  /* 0x0000000f041a78a4 */ /* 0x000fe2000f8e023f */
[----:B-1----:R-:W-:Y:S01]  /*0850*/  IADD3 R10, R4, 0xffffffe, RZ ;  /* 0x0ffffffe040a7810 */ /* 0x002fe20007ffe0ff */
[----:B------:R-:W-:Y:S01]  /*0860*/  UIMAD UR27, UR4, 0xe, URZ ;  /* 0x0000000e041b78a4 */ /* 0x000fe2000f8e023f */
[----:B------:R-:W-:Y:S01]  /*0870*/  IABS R4, R0 ;  /* 0x0000000000047213 */ /* 0x000fe20000000000 */
[----:B------:R-:W-:Y:S01]  /*0880*/  UIMAD UR28, UR4, 0xd, URZ ;  /* 0x0000000d041c78a4 */ /* 0x000fe2000f8e023f */
[----:B------:R-:W1:Y:S01]  /*0890*/  F2I.FTZ.U32.TRUNC.NTZ R11, R10 ;  /* 0x0000000a000b7305 */ /* 0x000e62000021f000 */
[----:B0-----:R-:W-:Y:S01]  /*08a0*/  IMAD.MOV.U32 R2, RZ, RZ, RZ ;  /* 0x000000ffff027224 */ /* 0x001fe200078e00ff */
[----:B------:R-:W-:Y:S01]  /*08b0*/  UIMAD UR29, UR4, 0xc, URZ ;  /* 0x0000000c041d78a4 */ /* 0x000fe2000f8e023f */
[C---:B------:R-:W-:Y:S01]  /*08c0*/  LOP3.LUT R59, R60.reuse, 0x10, RZ, 0x3c, !PT ;  /* 0x000000103c3b7812 */ /* 0x040fe200078e3cff */
[----:B------:R-:W-:Y:S01]  /*08d0*/  UIMAD UR30, UR4, 0xb, URZ ;  /* 0x0000000b041e78a4 */ /* 0x000fe2000f8e023f */
[C---:B------:R-:W-:Y:S01]  /*08e0*/  LOP3.LUT R58, R60.reuse, 0x20, RZ, 0x3c, !PT ;  /* 0x000000203c3a7812 */ /* 0x040fe200078e3cff */
[----:B------:R-:W-:Y:S01]  /*08f0*/  UIMAD UR31, UR4, 0xa, URZ ;  /* 0x0000000a041f78a4 */ /* 0x000fe2000f8e023f */
[C---:B------:R-:W-:Y:S01]  /*0900*/  LOP3.LUT R57, R60.reuse, 0x30, RZ, 0x3c, !PT ;  /* 0x000000303c397812 */ /* 0x040fe200078e3cff */
[--C-:B--2---:R-:W-:Y:S01]  /*0910*/  IMAD.MOV R13, RZ, RZ, -R3.reuse ;  /* 0x000000ffff0d7224 */ /* 0x104fe200078e0a03 */
[----:B------:R-:W-:Y:S01]  /*0920*/  UIMAD UR32, UR4, 0x9, URZ ;  /* 0x00000009042078a4 */ /* 0x000fe2000f8e023f */
[C---:B------:R-:W-:Y:S01]  /*0930*/  LOP3.LUT R56, R60.reuse, 0x40, RZ, 0x3c, !PT ;  /* 0x000000403c387812 */ /* 0x040fe200078e3cff */
[----:B------:R-:W-:Y:S01]  /*0940*/  USHF.L.U32 UR33, UR4, 0x3, URZ ;  /* 0x0000000304217899 */ /* 0x000fe2000800063f */
[----:B------:R-:W-:Y:S01]  /*0950*/  IMAD R13, R13, R8, RZ ;  /* 0x000000080d0d7224 */ /* 0x000fe200078e02ff */
[----:B------:R-:W-:Y:S01]  /*0960*/  UIMAD UR34, UR4, 0x7, URZ ;  /* 0x00000007042278a4 */ /* 0x000fe2000f8e023f */
[----:B------:R-:W-:Y:S01]  /*0970*/  LOP3.LUT R55, R60, 0x50, RZ, 0x3c, !PT ;  /* 0x000000503c377812 */ /* 0x000fe200078e3cff */
[----:B------:R-:W-:Y:S01]  /*0980*/  UIMAD UR35, UR4, 0x6, URZ ;  /* 0x00000006042378a4 */ /* 0x000fe2000f8e023f */
[----:B------:R-:W-:Y:S01]  /*0990*/  IMAD.HI.U32 R3, R3, R13, R2 ;  /* 0x0000000d03037227 */ /* 0x000fe200078e0002 */
[----:B------:R-:W-:Y:S01]  /*09a0*/  IADD3 R2, R14, 0x8, RZ ;  /* 0x000000080e027810 */ /* 0x000fe20007ffe0ff */
[----:B------:R-:W-:Y:S01]  /*09b0*/  UIMAD UR36, UR4, 0x5, URZ ;  /* 0x00000005042478a4 */ /* 0x000fe2000f8e023f */
[----:B------:R-:W-:Y:S01]  /*09c0*/  LOP3.LUT R54, R60, 0x60, RZ, 0x3c, !PT ;  /* 0x000000603c367812 */ /* 0x000fe200078e3cff */
[----:B-1----:R-:W-:Y:S01]  /*09d0*/  IMAD.MOV R10, RZ, RZ, -R11 ;  /* 0x000000ffff0a7224 */ /* 0x002fe200078e0a0b */
[----:B------:R-:W-:Y:S01]  /*09e0*/  IABS R12, R2 ;  /* 0x00000002000c7213 */ /* 0x000fe20000000000 */
[C---:B------:R-:W-:Y:S01]  /*09f0*/  IMAD.HI.U32 R0, R3.reuse, R4, RZ ;  /* 0x0000000403007227 */ /* 0x040fe200078e00ff */
[----:B------:R-:W-:Y:S01]  /*0a00*/  ISETP.GE.AND P3, PT, R2, RZ, PT ;  /* 0x000000ff0200720c */ /* 0x000fe20003f66270 */
[----:B------:R-:W-:Y:S01]  /*0a10*/  USHF.L.U32 UR37, UR4, 0x2, URZ ;  /* 0x0000000204257899 */ /* 0x000fe2000800063f */
[----:B------:R-:W-:Y:S01]  /*0a20*/  LOP3.LUT R48, R60, 0x70, RZ, 0x3c, !PT ;  /* 0x000000703c307812 */ /* 0x000fe200078e3cff */
[----:B------:R-:W-:Y:S01]  /*0a30*/  IMAD.HI.U32 R2, R3, R12, RZ ;  /* 0x0000000c03027227 */ /* 0x000fe200078e00ff */
[----:B------:R-:W-:-:S02]  /*0a40*/  UIMAD UR38, UR4, 0x3, URZ ;  /* 0x00000003042678a4 */ /* 0x000fc4000f8e023f */
[----:B------:R-:W-:Y:S01]  /*0a50*/  USHF.L.U32 UR5, UR4, 0x1, URZ ;  /* 0x0000000104057899 */ /* 0x000fe2000800063f */
[----:B------:R-:W-:Y:S01]  /*0a60*/  IMAD R17, R10, R9, RZ ;  /* 0x000000090a117224 */ /* 0x000fe200078e02ff */
[----:B------:R-:W-:Y:S01]  /*0a70*/  USHF.R.S32.HI UR4, URZ, 0x1f, UR6 ;  /* 0x0000001f3f047899 */ /* 0x000fe20008011406 */
[----:B------:R-:W-:Y:S02]  /*0a80*/  IMAD.MOV.U32 R10, RZ, RZ, RZ ;  /* 0x000000ffff0a7224 */ /* 0x000fe400078e00ff */
[----:B------:R-:W-:Y:S01]  /*0a90*/  IMAD.MOV R13, RZ, RZ, -R0 ;  /* 0x000000ffff0d7224 */ /* 0x000fe200078e0a00 */
[----:B------:R-:W-:Y:S01]  /*0aa0*/  IADD3 R0, R14, 0x4, RZ ;  /* 0x000000040e007810 */ /* 0x000fe20007ffe0ff */
[----:B------:R-:W-:Y:S01]  /*0ab0*/  IMAD.MOV R15, RZ, RZ, -R2 ;  /* 0x000000ffff0f7224 */ /* 0x000fe200078e0a02 */
[----:B------:R-:W-:Y:S01]  /*0ac0*/  IABS R2, R5 ;  /* 0x0000000500027213 */ /* 0x000fe20000000000 */
[----:B------:R-:W-:Y:S01]  /*0ad0*/  IMAD.HI.U32 R10, R11, R17, R10 ;  /* 0x000000110b0a7227 */ /* 0x000fe200078e000a */
[----:B------:R-:W-:Y:S01]  /*0ae0*/  IABS R17, R14 ;  /* 0x0000000e00117213 */ /* 0x000fe20000000000 */
[----:B------:R-:W-:Y:S01]  /*0af0*/  ULEA.HI UR4, UR4, UR6, URZ, 0x5 ;  /* 0x0000000604047291 */ /* 0x000fe2000f8f283f */
[----:B------:R-:W-:Y:S01]  /*0b00*/  ISETP.GE.AND P2, PT, R0, RZ, PT ;  /* 0x000000ff0000720c */ /* 0x000fe20003f46270 */
[----:B------:R-:W-:-:S02]  /*0b10*/  IMAD R11, R8, R13, R4 ;  /* 0x0000000d080b7224 */ /* 0x000fc400078e0204 */
[----:B------:R-:W-:Y:S01]  /*0b20*/  IMAD R13, R8, R15, R12 ;  /* 0x0000000f080d7224 */ /* 0x000fe200078e020c */
[----:B------:R-:W-:Y:S01]  /*0b30*/  IABS R15, R0 ;  /* 0x00000000000f7213 */ /* 0x000fe20000000000 */
[----:B------:R-:W-:Y:S01]  /*0b40*/  IMAD.HI.U32 R10, R10, R2, RZ ;  /* 0x000000020a0a7227 */ /* 0x000fe200078e00ff */
[C---:B------:R-:W-:Y:S01]  /*0b50*/  ISETP.GT.U32.AND P4, PT, R8.reuse, R11, PT ;  /* 0x0000000b0800720c */ /* 0x040fe20003f84070 */
[----:B------:R-:W-:Y:S01]  /*0b60*/  USHF.R.S32.HI UR4, URZ, 0x5, UR4 ;  /* 0x000000053f047899 */ /* 0x000fe20008011404 */
[----:B------:R-:W-:Y:S01]  /*0b70*/  ISETP.GT.U32.AND P5, PT, R8, R13, PT ;  /* 0x0000000d0800720c */ /* 0x000fe20003fa4070 */
[----:B------:R-:W-:-:S04]  /*0b80*/  IMAD.HI.U32 R0, R3, R15, RZ ;  /* 0x0000000f03007227 */ /* 0x000fc800078e00ff */
[----:B------:R-:W-:-:S04]  /*0b90*/  IMAD.HI.U32 R3, R3, R17, RZ ;  /* 0x0000001103037227 */ /* 0x000fc800078e00ff */
[----:B------:R-:W-:Y:S02]  /*0ba0*/  IMAD.MOV R3, RZ, RZ, -R3 ;  /* 0x000000ffff037224 */ /* 0x000fe400078e0a03 */
[----:B------:R-:W-:Y:S02]  /*0bb0*/  @!P4 IMAD.IADD R11, R11, 0x1, -R8 ;  /* 0x000000010b0bc824 */ /* 0x000fe400078e0a08 */
[C---:B------:R-:W-:Y:S02]  /*0bc0*/  IMAD R17, R8.reuse, R3, R17 ;  /* 0x0000000308117224 */ /* 0x040fe400078e0211 */
[----:B------:R-:W-:Y:S02]  /*0bd0*/  IMAD.MOV R0, RZ, RZ, -R0 ;  /* 0x000000ffff007224 */ /* 0x000fe400078e0a00 */
[----:B------:R-:W-:Y:S01]  /*0be0*/  @!P5 IMAD.IADD R13, R13, 0x1, -R8 ;  /* 0x000000010d0dd824 */ /* 0x000fe200078e0a08 */
[C---:B------:R-:W-:Y:S01]  /*0bf0*/  ISETP.GT.U32.AND P4, PT, R8.reuse, R17, PT ;  /* 0x000000110800720c */ /* 0x040fe20003f84070 */
[----:B------:R-:W-:Y:S01]  /*0c00*/  IMAD R15, R8, R0, R15 ;  /* 0x00000000080f7224 */ /* 0x000fe200078e020f */
[----:B------:R-:W-:Y:S01]  /*0c10*/  LOP3.LUT R0, R7, 0x7, RZ, 0xc0, !PT ;  /* 0x0000000707007812 */ /* 0x000fe200078ec0ff */
[----:B------:R-:W-:-:S02]  /*0c20*/  IMAD.MOV R10, RZ, RZ, -R10 ;  /* 0x000000ffff0a7224 */ /* 0x000fc400078e0a0a */
[----:B------:R-:W-:Y:S01]  /*0c30*/  IMAD.SHL.U32 R4, R7, 0x8, RZ ;  /* 0x0000000807047824 */ /* 0x000fe200078e00ff */
[----:B------:R-:W-:Y:S01]  /*0c40*/  ISETP.GT.U32.AND P6, PT, R8, R15, PT ;  /* 0x0000000f0800720c */ /* 0x000fe20003fc4070 */
[----:B------:R-:W-:Y:S02]  /*0c50*/  IMAD R10, R9, R10, R2 ;  /* 0x0000000a090a7224 */ /* 0x000fe400078e0202 */
[----:B------:R-:W-:Y:S01]  /*0c60*/  IMAD.SHL.U32 R2, R7, 0x2, RZ ;  /* 0x0000000207027824 */ /* 0x000fe200078e00ff */
[----:B------:R-:W-:Y:S01]  /*0c70*/  LOP3.LUT R3, R4, 0x30, RZ, 0xc0, !PT ;  /* 0x0000003004037812 */ /* 0x000fe200078ec0ff */
[----:B------:R-:W-:Y:S01]  /*0c80*/  IMAD R16, R0, 0x110, RZ ;  /* 0x0000011000107824 */ /* 0x000fe200078e02ff */
[----:B------:R-:W-:Y:S01]  /*0c90*/  ISETP.GT.U32.AND P5, PT, R9, R10, PT ;  /* 0x0000000a0900720c */ /* 0x000fe20003fa4070 */
[--C-:B------:R-:W-:Y:S01]  /*0ca0*/  @!P4 IMAD.IADD R17, R17, 0x1, -R8.reuse ;  /* 0x000000011111c824 */ /* 0x100fe200078e0a08 */
[----:B------:R-:W-:Y:S01]  /*0cb0*/  ISETP.GT.U32.AND P4, PT, R8, R13, PT ;  /* 0x0000000d0800720c */ /* 0x000fe20003f84070 */
[----:B------:R-:W-:Y:S01]  /*0cc0*/  IMAD R21, R0, 0x40, R3 ;  /* 0x0000004000157824 */ /* 0x000fe200078e0203 */
[----:B------:R-:W-:Y:S01]  /*0cd0*/  LOP3.LUT R12, R2, 0x10, RZ, 0xc0, !PT ;  /* 0x00000010020c7812 */ /* 0x000fe200078ec0ff */
[----:B------:R-:W-:Y:S01]  /*0ce0*/  IMAD.SHL.U32 R14, R7, 0x80, RZ ;  /* 0x00000080070e7824 */ /* 0x000fe200078e00ff */
[----:B------:R-:W-:Y:S01]  /*0cf0*/  SGXT R0, R18, 0x1 ;  /* 0x000000011200781a */ /* 0x000fe20000000200 */
[----:B------:R-:W-:Y:S01]  /*0d00*/  @!P6 IMAD.IADD R15, R15, 0x1, -R8 ;  /* 0x000000010f0fe824 */ /* 0x000fe200078e0a08 */
[----:B------:R-:W-:-:S02]  /*0d10*/  ISETP.GT.U32.AND P6, PT, R8, R11, PT ;  /* 0x0000000b0800720c */ /* 0x000fc40003fc4070 */
[----:B------:R-:W-:Y:S02]  /*0d20*/  LOP3.LUT R19, R12, 0x60, R7, 0xf8, !PT ;  /* 0x000000600c137812 */ /* 0x000fe400078ef807 */
[----:B------:R-:W-:Y:S01]  /*0d30*/  LOP3.LUT R3, R0, 0x90, RZ, 0xc0, !PT ;  /* 0x0000009000037812 */ /* 0x000fe200078ec0ff */
[----:B------:R-:W-:Y:S01]  /*0d40*/  @!P5 IMAD.IADD R10, R10, 0x1, -R9 ;  /* 0x000000010a0ad824 */ /* 0x000fe200078e0a09 */
[C---:B------:R-:W-:Y:S01]  /*0d50*/  ISETP.GT.U32.AND P5, PT, R8.reuse, R15, PT ;  /* 0x0000000f0800720c */ /* 0x040fe20003fa4070 */
[--C-:B------:R-:W-:Y:S01]  /*0d60*/  @!P4 IMAD.IADD R13, R13, 0x1, -R8.reuse ;  /* 0x000000010d0dc824 */ /* 0x100fe200078e0a08 */
[----:B------:R-:W-:Y:S02]  /*0d70*/  ISETP.GT.U32.AND P4, PT, R8, R17, PT ;  /* 0x000000110800720c */ /* 0x000fe40003f84070 */
[----:B------:R-:W-:Y:S01]  /*0d80*/  LOP3.LUT R19, R16, R19, RZ, 0x3c, !PT ;  /* 0x0000001310137212 */ /* 0x000fe200078e3cff */
[----:B------:R-:W-:Y:S01]  /*0d90*/  @!P3 IMAD.MOV R13, RZ, RZ, -R13 ;  /* 0x000000ffff0db224 */ /* 0x000fe200078e0a0d */
[----:B------:R-:W-:Y:S01]  /*0da0*/  LOP3.LUT R0, R14, 0x800, RZ, 0xc0, !PT ;  /* 0x000008000e007812 */ /* 0x000fe200078ec0ff */
[----:B------:R-:W-:Y:S01]  /*0db0*/  @!P6 IMAD.IADD R11, R11, 0x1, -R8 ;  /* 0x000000010b0be824 */ /* 0x000fe200078e0a08 */
[----:B------:R-:W-:-:S02]  /*0dc0*/  ISETP.GT.U32.AND P6, PT, R9, R10, PT ;  /* 0x0000000a0900720c */ /* 0x000fc40003fc4070 */
[----:B------:R-:W-:Y:S01]  /*0dd0*/  LOP3.LUT R3, R3, 0x7e, R2, 0x78, !PT ;  /* 0x0000007e03037812 */ /* 0x000fe200078e7802 */
[----:B------:R-:W-:Y:S01]  /*0de0*/  @!P0 IMAD.MOV R11, RZ, RZ, -R11 ;  /* 0x000000ffff0b8224 */ /* 0x000fe200078e0a0b */
[----:B------:R-:W-:Y:S01]  /*0df0*/  ISETP.NE.AND P0, PT, RZ, c[0x0][0x178], PT ;  /* 0x00005e00ff007a0c */ /* 0x000fe20003f05270 */
[----:B------:R-:W-:Y:S01]  /*0e00*/  @!P5 IMAD.IADD R15, R15, 0x1, -R8 ;  /* 0x000000010f0fd824 */ /* 0x000fe200078e0a08 */
[----:B------:R-:W-:Y:S01]  /*0e10*/  LOP3.LUT R2, R21, 0x30, R2, 0x78, !PT ;  /* 0x0000003015027812 */ /* 0x000fe200078e7802 */
[----:B------:R-:W-:Y:S01]  /*0e20*/  @!P4 IMAD.IADD R17, R17, 0x1, -R8 ;  /* 0x000000011111c824 */ /* 0x000fe200078e0a08 */
[----:B------:R-:W-:Y:S01]  /*0e30*/  ISETP.NE.AND P4, PT, RZ, c[0x0][0x17c], PT ;  /* 0x00005f00ff007a0c */ /* 0x000fe20003f85270 */
[----:B------:R-:W-:Y:S01]  /*0e40*/  @!P2 IMAD.MOV R15, RZ, RZ, -R15 ;  /* 0x000000ffff0fa224 */ /* 0x000fe200078e0a0f */
[----:B------:R-:W-:Y:S01]  /*0e50*/  LOP3.LUT R8, RZ, c[0x0][0x17c], RZ, 0x33, !PT ;  /* 0x00005f00ff087a12 */ /* 0x000fe200078e33ff */
[----:B------:R-:W-:Y:S01]  /*0e60*/  @!P1 IMAD.MOV R17, RZ, RZ, -R17 ;  /* 0x000000ffff119224 */ /* 0x000fe200078e0a11 */
[----:B------:R-:W-:Y:S01]  /*0e70*/  ISETP.GE.AND P1, PT, R5, RZ, PT ;  /* 0x000000ff0500720c */ /* 0x000fe20003f26270 */
[----:B------:R-:W-:Y:S01]  /*0e80*/  @!P6 IMAD.IADD R10, R10, 0x1, -R9 ;  /* 0x000000010a0ae824 */ /* 0x000fe200078e0a09 */
[----:B------:R-:W-:Y:S01]  /*0e90*/  SEL R50, R8, R11, !P4 ;  /* 0x0000000b08327207 */ /* 0x000fe20006000000 */
[----:B------:R-:W-:Y:S01]  /*0ea0*/  IMAD.IADD R0, R0, 0x1, R19 ;  /* 0x0000000100007824 */ /* 0x000fe200078e0213 */
[----:B------:R-:W-:-:S02]  /*0eb0*/  SEL R51, R8, R13, !P4 ;  /* 0x0000000d08337207 */ /* 0x000fc40006000000 */
[----:B------:R-:W-:Y:S01]  /*0ec0*/  SEL R52, R8, R15, !P4 ;  /* 0x0000000f08347207 */ /* 0x000fe20006000000 */
[----:B------:R-:W-:Y:S01]  /*0ed0*/  IMAD R50, R50, c[0x0][0x190], RZ ;  /* 0x0000640032327a24 */ /* 0x000fe200078e02ff */
[----:B------:R-:W-:Y:S01]  /*0ee0*/  SEL R53, R8, R17, !P4 ;  /* 0x0000001108357207 */ /* 0x000fe20006000000 */
[----:B------:R-:W-:Y:S01]  /*0ef0*/  IMAD R51, R51, c[0x0][0x190], RZ ;  /* 0x0000640033337a24 */ /* 0x000fe200078e02ff */
[----:B------:R-:W-:Y:S01]  /*0f00*/  LOP3.LUT R49, R3, 0x20, RZ, 0x3c, !PT ;  /* 0x0000002003317812 */ /* 0x000fe200078e3cff */
[----:B------:R-:W-:Y:S02]  /*0f10*/  IMAD R52, R52, c[0x0][0x190], RZ ;  /* 0x0000640034347a24 */ /* 0x000fe400078e02ff */
[----:B------:R-:W-:Y:S01]  /*0f20*/  @!P1 IMAD.MOV R10, RZ, RZ, -R10 ;  /* 0x000000ffff0a9224 */ /* 0x000fe200078e0a0a */
[----:B------:R-:W-:Y:S01]  /*0f30*/  @!P0 LOP3.LUT R10, RZ, c[0x0][0x178], RZ, 0x33, !PT ;  /* 0x00005e00ff0a8a12 */ /* 0x000fe200078e33ff */
[----:B------:R-:W-:Y:S01]  /*0f40*/  IMAD R53, R53, c[0x0][0x190], RZ ;  /* 0x0000640035357a24 */ /* 0x000fe200078e02ff */
[----:B------:R-:W-:-:S03]  /*0f50*/  LEA R71, P0, R67, c[0x0][0x168], 0x1 ;  /* 0x00005a0043477a11 */ /* 0x000fc600078008ff */
[----:B------:R-:W-:Y:S01]  /*0f60*/  IMAD R10, R10, c[0x0][0x184], RZ ;  /* 0x000061000a0a7a24 */ /* 0x000fe200078e02ff */
[----:B------:R-:W-:-:S04]  /*0f70*/  LEA.HI.X.SX32 R67, R67, c[0x0][0x16c], 0x1, P0 ;  /* 0x00005b0043437a11 */ /* 0x000fc800000f0eff */
[----:B------:R-:W-:-:S04]  /*0f80*/  LEA R64, P0, R10, c[0x0][0x160], 0x1 ;  /* 0x000058000a407a11 */ /* 0x000fc800078008ff */
[----:B------:R-:W-:Y:S02]  /*0f90*/  LEA.HI.X.SX32 R65, R10, c[0x0][0x164], 0x1, P0 ;  /* 0x000059000a417a11 */ /* 0x000fe400000f0eff */
.L_x_2:
[C---:B------:R-:W-:Y:S01]  /*0fa0*/  ISETP.GT.AND P0, PT, R63.reuse, 0x1, PT ;  /* 0x000000013f00780c */ /* 0x040fe20003f04270 */
[----:B------:R-:W-:Y:S01]  /*0fb0*/  IMAD.MOV.U32 R11, RZ, RZ, c[0x0][0x188] ;  /* 0x00006200ff0b7624 */ /* 0x000fe200078e00ff */
[C---:B------:R-:W-:Y:S01]  /*0fc0*/  ISETP.GT.AND P1, PT, R63.reuse, 0x2, PT ;  /* 0x000000023f00780c */ /* 0x040fe20003f24270 */
[----:B------:R-:W-:Y:S01]  /*0fd0*/  IMAD.U32 R13, RZ, RZ, UR5 ;  /* 0x00000005ff0d7e24 */ /* 0x000fe2000f8e00ff */
[----:B------:R-:W-:Y:S01]  /*0fe0*/  ISETP.GT.AND P2, PT, R63, 0x3, PT ;  /* 0x000000033f00780c */ /* 0x000fe20003f44270 */
[----:B------:R-:W-:Y:S01]  /*0ff0*/  IMAD.WIDE R10, R11, 0x2, R64 ;  /* 0x000000020b0a7825 */ /* 0x000fe200078e0240 */
[----:B------:R-:W-:Y:S02]  /*1000*/  PRMT R75, RZ, 0x7610, R75 ;  /* 0x00007610ff4b7816 */ /* 0x000fe4000000004b */
[----:B------:R-:W-:Y:S01]  /*1010*/  ISETP.GT.AND P3, PT, R63, 0x4, PT ;  /* 0x000000043f00780c */ /* 0x000fe20003f64270 */
[----:B------:R-:W-:Y:S01]  /*1020*/  IMAD.WIDE R12, R13, 0x2, R64 ;  /* 0x000000020d0c7825 */ /* 0x000fe200078e0240 */
[----:B------:R-:W-:-:S02]  /*1030*/  PRMT R70, RZ, 0x7610, R70 ;  /* 0x00007610ff467816 */ /* 0x000fc40000000046 */
[----:B------:R-:W-:Y:S01]  /*1040*/  PRMT R8, RZ, 0x7610, R8 ;  /* 0x00007610ff087816 */ /* 0x000fe20000000008 */
[----:B------:R-:W-:Y:S01]  /*1050*/  IMAD.U32 R15, RZ, RZ, UR38 ;  /* 0x00000026ff0f7e24 */ /* 0x000fe2000f8e00ff */
[----:B------:R0:W2:Y:S01]  /*1060*/  @P0 LDG.E.U16 R75, [R10.64] ;  /* 0x000000080a4b0981 */ /* 0x0000a2000c1e1500 */
[----:B------:R-:W-:Y:S01]  /*1070*/  IMAD.U32 R17, RZ, RZ, UR37 ;  /* 0x00000025ff117e24 */ /* 0x000fe2000f8e00ff */
[----:B------:R-:W-:Y:S01]  /*1080*/  ISETP.GT.AND P0, PT, R63, 0x5, PT ;  /* 0x000000053f00780c */ /* 0x000fe20003f04270 */
[----:B------:R-:W-:Y:S01]  /*1090*/  IMAD.WIDE R14, R15, 0x2, R64 ;  /* 0x000000020f0e7825 */ /* 0x000fe200078e0240 */
[----:B------:R1:W3:Y:S01]  /*10a0*/  @P1 LDG.E.U16 R70, [R12.64] ;  /* 0x000000080c461981 */ /* 0x0002e2000c1e1500 */
[----:B------:R-:W-:Y:S02]  /*10b0*/  PRMT R9, RZ, 0x7610, R9 ;  /* 0x00007610ff097816 */ /* 0x000fe40000000009 */
[----:B------:R-:W-:Y:S01]  /*10c0*/  ISETP.GT.AND P1, PT, R63, 0x6, PT ;  /* 0x000000063f00780c */ /* 0x000fe20003f24270 */
[----:B------:R-:W-:Y:S01]  /*10d0*/  IMAD.WIDE R16, R17, 0x2, R64 ;  /* 0x0000000211107825 */ /* 0x000fe200078e0240 */
[----:B------:R4:W5:Y:S03]  /*10e0*/  @P2 LDG.E.U16 R8, [R14.64] ;  /* 0x000000080e082981 */ /* 0x000966000c1e1500 */
[----:B------:R-:W-:Y:S01]  /*10f0*/  IMAD.U32 R27, RZ, RZ, UR36 ;  /* 0x00000024ff1b7e24 */ /* 0x000fe2000f8e00ff */
[----:B------:R1:W2:Y:S01]  /*1100*/  @P3 LDG.E.U16 R9, [R16.64] ;  /* 0x0000000810093981 */ /* 0x0002a2000c1e1500 */
[----:B------:R-:W-:Y:S01]  /*1110*/  IMAD.U32 R25, RZ, RZ, UR35 ;  /* 0x00000023ff197e24 */ /* 0x000fe2000f8e00ff */
[----:B------:R-:W-:-:S02]  /*1120*/  ISETP.GT.AND P2, PT, R63, 0x7, PT ;  /* 0x000000073f00780c */ /* 0x000fc40003f44270 */
[----:B0-----:R-:W-:Y:S02]  /*1130*/  PRMT R10, RZ, 0x7610, R10 ;  /* 0x00007610ff0a7816 */ /* 0x001fe4000000000a */
[----:B------:R-:W-:Y:S01]  /*1140*/  ISETP.GT.AND P3, PT, R63, 0x8, PT ;  /* 0x000000083f00780c */ /* 0x000fe20003f64270 */
[----:B----4-:R-:W-:Y:S01]  /*1150*/  IMAD.WIDE R14, R27, 0x2, R64 ;  /* 0x000000021b0e7825 */ /* 0x010fe200078e0240 */
[----:B------:R-:W-:Y:S02]  /*1160*/  PRMT R11, RZ, 0x7610, R11 ;  /* 0x00007610ff0b7816 */ /* 0x000fe4000000000b */
[----:B------:R-:W-:Y:S01]  /*1170*/  ISETP.GT.AND P4, PT, R63, 0x9, PT ;  /* 0x000000093f00780c */ /* 0x000fe20003f84270 */
[----:B-1----:R-:W-:Y:S01]  /*1180*/  IMAD.WIDE R16, R25, 0x2, R64 ;  /* 0x0000000219107825 */ /* 0x002fe200078e0240 */
[----:B------:R0:W4:Y:S03]  /*1190*/  @P0 LDG.E.U16 R10, [R14.64] ;  /* 0x000000080e0a0981 */ /* 0x000126000c1e1500 */
[----:B------:R-:W-:-:S02]  /*11a0*/  IMAD.U32 R19, RZ, RZ, UR34 ;  /* 0x00000022ff137e24 */ /* 0x000fc4000f8e00ff */
[----:B------:R-:W-:Y:S01]  /*11b0*/  IMAD.U32 R21, RZ, RZ, UR33 ;  /* 0x00000021ff157e24 */ /* 0x000fe2000f8e00ff */
[----:B------:R-:W-:Y:S01]  /*11c0*/  PRMT R12, RZ, 0x7610, R12 ;  /* 0x00007610ff0c7816 */ /* 0x000fe2000000000c */
[----:B------:R-:W-:Y:S01]  /*11d0*/  IMAD.U32 R23, RZ, RZ, UR32 ;  /* 0x00000020ff177e24 */ /* 0x000fe2000f8e00ff */
[----:B------:R1:W2:Y:S01]  /*11e0*/  @P1 LDG.E.U16 R11, [R16.64] ;  /* 0x00000008100b1981 */ /* 0x0002a2000c1e1500 */
[----:B------:R-:W-:Y:S01]  /*11f0*/  ISETP.GT.AND P0, PT, R63, 0xa, PT ;  /* 0x0000000a3f00780c */ /* 0x000fe20003f04270 */
[----:B------:R-:W-:Y:S01]  /*1200*/  IMAD.WIDE R18, R19, 0x2, R64 ;  /* 0x0000000213127825 */ /* 0x000fe200078e0240 */
[----:B------:R-:W-:Y:S02]  /*1210*/  PRMT R74, RZ, 0x7610, R74 ;  /* 0x00007610ff4a7816 */ /* 0x000fe4000000004a */
[----:B------:R-:W-:Y:S01]  /*1220*/  ISETP.GT.AND P1, PT, R63, 0xb, PT ;  /* 0x0000000b3f00780c */ /* 0x000fe20003f24270 */
[----:B------:R-:W-:Y:S01]  /*1230*/  IMAD.WIDE R20, R21, 0x2, R64 ;  /* 0x0000000215147825 */ /* 0x000fe200078e0240 */
[----:B------:R-:W-:Y:S01]  /*1240*/  PRMT R13, RZ, 0x7610, R13 ;  /* 0x00007610ff0d7816 */ /* 0x000fe2000000000d */
[----:B------:R1:W2:Y:S02]  /*1250*/  @P2 LDG.E.U16 R12, [R18.64] ;  /* 0x00000008120c2981 */ /* 0x0002a4000c1e1500 */
[----:B------:R-:W-:Y:S01]  /*1260*/  IMAD.WIDE R22, R23, 0x2, R64 ;  /* 0x0000000217167825 */ /* 0x000fe200078e0240 */
[----:B------:R-:W-:Y:S01]  /*1270*/  ISETP.GT.AND P2, PT, R63, 0xc, PT ;  /* 0x0000000c3f00780c */ /* 0x000fe20003f44270 */
[----:B------:R1:W2:Y:S02]  /*1280*/  @P3 LDG.E.U16 R74, [R20.64] ;  /* 0x00000008144a3981 */ /* 0x0002a4000c1e1500 */
[----:B------:R-:W-:-:S02]  /*1290*/  IMAD.U32 R69, RZ, RZ, UR31 ;  /* 0x0000001fff457e24 */ /* 0x000fc4000f8e00ff */
[----:B------:R-:W-:Y:S01]  /*12a0*/  IMAD.U32 R47, RZ, RZ, UR30 ;  /* 0x0000001eff2f7e24 */ /* 0x000fe2000f8e00ff */
[----:B0-----:R-:W-:Y:S01]  /*12b0*/  PRMT R14, RZ, 0x7610, R14 ;  /* 0x00007610ff0e7816 */ /* 0x001fe2000000000e */
[----:B------:R0:W3:Y:S01]  /*12c0*/  @P4 LDG.E.U16 R13, [R22.64] ;  /* 0x00000008160d4981 */ /* 0x0000e2000c1e1500 */
[----:B------:R-:W-:Y:S02]  /*12d0*/  ISETP.GT.AND P3, PT, R63, 0xd, PT ;  /* 0x0000000d3f00780c */ /* 0x000fe40003f64270 */
[----:B------:R-:W-:Y:S01]  /*12e0*/  PRMT R15, RZ, 0x7610, R15 ;  /* 0x00007610ff0f7816 */ /* 0x000fe2000000000f */
[----:B-1----:R-:W-:Y:S01]  /*12f0*/  IMAD.WIDE R20, R69, 0x2, R64 ;  /* 0x0000000245147825 */ /* 0x002fe200078e0240 */
[----:B------:R-:W-:-:S03]  /*1300*/  ISETP.GT.AND P4, PT, R63, 0xe, PT ;  /* 0x0000000e3f00780c */ /* 0x000fc60003f84270 */
[----:B------:R-:W-:Y:S01]  /*1310*/  IMAD.U32 R25, RZ, RZ, UR29 ;  /* 0x0000001dff197e24 */ /* 0x000fe2000f8e00ff */
[----:B------:R1:W3:Y:S01]  /*1320*/  @P0 LDG.E.U16 R14, [R20.64] ;  /* 0x00000008140e0981 */ /* 0x0002e2000c1e1500 */
[----:B0-----:R-:W-:Y:S01]  /*1330*/  IMAD.WIDE R22, R47, 0x2, R64 ;  /* 0x000000022f167825 */ /* 0x001fe200078e0240 */
[----:B------:R-:W-:-:S03]  /*1340*/  PRMT R16, RZ, 0x7610, R16 ;  /* 0x00007610ff107816 */ /* 0x000fc60000000010 */
[----:B------:R-:W-:Y:S01]  /*1350*/  IMAD.U32 R27, RZ, RZ, UR28 ;  /* 0x0000001cff1b7e24 */ /* 0x000fe2000f8e00ff */
[----:B------:R0:W3:Y:S01]  /*1360*/  @P1 LDG.E.U16 R15, [R22.64] ;  /* 0x00000008160f1981 */ /* 0x0000e2000c1e1500 */
[----:B------:R-:W-:Y:S01]  /*1370*/  ISETP.GT.AND P0, PT, R63, 0xf, PT ;  /* 0x0000000f3f00780c */ /* 0x000fe20003f04270 */
[----:B------:R-:W-:Y:S01]  /*1380*/  IMAD.WIDE R24, R25, 0x2, R64 ;  /* 0x0000000219187825 */ /* 0x000fe200078e0240 */
[----:B------:R-:W-:Y:S02]  /*1390*/  PRMT R17, RZ, 0x7610, R17 ;  /* 0x00007610ff117816 */ /* 0x000fe40000000011 */
[----:B------:R-:W-:Y:S01]  /*13a0*/  ISETP.GT.AND P1, PT, R63, 0x10, PT ;  /* 0x000000103f00780c */ /* 0x000fe20003f24270 */
[----:B------:R-:W-:Y:S01]  /*13b0*/  IMAD.U32 R45, RZ, RZ, UR27 ;  /* 0x0000001bff2d7e24 */ /* 0x000fe2000f8e00ff */
[----:B------:R-:W-:Y:S01]  /*13c0*/  PRMT R18, RZ, 0x7610, R18 ;  /* 0x00007610ff127816 */ /* 0x000fe20000000012 */
[--C-:B------:R-:W-:Y:S01]  /*13d0*/  IMAD.WIDE R26, R27, 0x2, R64.reuse ;  /* 0x000000021b1a7825 */ /* 0x100fe200078e0240 */
[----:B------:R0:W3:Y:S03]  /*13e0*/  @P2 LDG.E.U16 R16, [R24.64] ;  /* 0x0000000818102981 */ /* 0x0000e6000c1e1500 */
[----:B------:R-:W-:Y:S01]  /*13f0*/  IMAD.U32 R47, RZ, RZ, UR26 ;  /* 0x0000001aff2f7e24 */ /* 0x000fe2000f8e00ff */
[----:B------:R0:W3:Y:S01]  /*1400*/  @P3 LDG.E.U16 R17, [R26.64] ;  /* 0x000000081a113981 */ /* 0x0000e2000c1e1500 */
[----:B-1----:R-:W-:Y:S01]  /*1410*/  IMAD.U32 R21, RZ, RZ, UR25 ;  /* 0x00000019ff157e24 */ /* 0x002fe2000f8e00ff */
[----:B------:R-:W-:Y:S01]  /*1420*/  ISETP.GT.AND P2, PT, R63, 0x11, PT ;  /* 0x000000113f00780c */ /* 0x000fe20003f44270 */
[----:B------:R-:W-:Y:S01]  /*1430*/  IMAD.WIDE R44, R45, 0x2, R64 ;  /* 0x000000022d2c7825 */ /* 0x000fe200078e0240 */
[----:B------:R-:W-:-:S02]  /*1440*/  PRMT R19, RZ, 0x7610, R19 ;  /* 0x00007610ff137816 */ /* 0x000fc40000000013 */
[----:B------:R-:W-:Y:S01]  /*1450*/  ISETP.GT.AND P3, PT, R63, 0x12, PT ;  /* 0x000000123f00780c */ /* 0x000fe20003f64270 */
[----:B0-----:R-:W-:Y:S01]  /*1460*/  IMAD.WIDE R22, R21, 0x2, R64 ;  /* 0x0000000215167825 */ /* 0x001fe200078e0240 */
[----:B------:R-:W-:Y:S01]  /*1470*/  PRMT R73, RZ, 0x7610, R73 ;  /* 0x00007610ff497816 */ /* 0x000fe20000000049 */
[----:B------:R0:W3:Y:S02]  /*1480*/  @P4 LDG.E.U16 R18, [R44.64] ;  /* 0x000000082c124981 */ /* 0x0000e4000c1e1500 */
[----:B------:R-:W-:Y:S01]  /*1490*/  IMAD.WIDE R26, R47, 0x2, R64 ;  /* 0x000000022f1a7825 */ /* 0x000fe200078e0240 */
[----:B------:R-:W-:Y:S02]  /*14a0*/  PRMT R20, RZ, 0x7610, R20 ;  /* 0x00007610ff147816 */ /* 0x000fe40000000014 */
[----:B------:R1:W3:Y:S01]  /*14b0*/  @P1 LDG.E.U16 R73, [R22.64] ;  /* 0x0000000816491981 */ /* 0x0002e2000c1e1500 */
[----:B------:R-:W-:Y:S01]  /*14c0*/  IMAD.U32 R25, RZ, RZ, UR24 ;  /* 0x00000018ff197e24 */ /* 0x000fe2000f8e00ff */
[----:B------:R-:W-:-:S02]  /*14d0*/  PRMT R21, RZ, 0x7610, R21 ;  /* 0x00007610ff157816 */ /* 0x000fc40000000015 */
[----:B------:R1:W4:Y:S01]  /*14e0*/  @P0 LDG.E.U16 R19, [R26.64] ;  /* 0x000000081a130981 */ /* 0x000322000c1e1500 */
[----:B0-----:R-:W-:Y:S01]  /*14f0*/  IMAD.U32 R45, RZ, RZ, UR23 ;  /* 0x00000017ff2d7e24 */ /* 0x001fe2000f8e00ff */
[----:B------:R-:W-:Y:S01]  /*1500*/  ISETP.GT.AND P0, PT, R63, 0x13, PT ;  /* 0x000000133f00780c */ /* 0x000fe20003f04270 */
[----:B------:R-:W-:Y:S01]  /*1510*/  IMAD.WIDE R24, R25, 0x2, R64 ;  /* 0x0000000219187825 */ /* 0x000fe200078e0240 */
[----:B------:R-:W-:-:S03]  /*1520*/  ISETP.GT.AND P1, PT, R63, 0x14, PT ;  /* 0x000000143f00780c */ /* 0x000fc60003f24270 */
[----:B------:R-:W-:Y:S01]  /*1530*/  IMAD.U32 R47, RZ, RZ, UR22 ;  /* 0x00000016ff2f7e24 */ /* 0x000fe2000f8e00ff */
[----:B------:R0:W4:Y:S01]  /*1540*/  @P2 LDG.E.U16 R20, [R24.64] ;  /* 0x0000000818142981 */ /* 0x000122000c1e1500 */
[----:B-1----:R-:W-:Y:S01]  /*1550*/  IMAD.WIDE R26, R45, 0x2, R64 ;  /* 0x000000022d1a7825 */ /* 0x002fe200078e0240 */
[----:B------:R-:W-:-:S03]  /*1560*/  ISETP.GT.AND P2, PT, R63, 0x15, PT ;  /* 0x000000153f00780c */ /* 0x000fc60003f44270 */
[----:B------:R-:W-:Y:S01]  /*1570*/  IMAD.U32 R45, RZ, RZ, UR21 ;  /* 0x00000015ff2d7e24 */ /* 0x000fe2000f8e00ff */
[----:B------:R1:W4:Y:S01]  /*1580*/  @P3 LDG.E.U16 R21, [R26.64] ;  /* 0x000000081a153981 */ /* 0x000322000c1e1500 */
[----:B------:R-:W-:Y:S02]  /*1590*/  PRMT R22, RZ, 0x7610, R22 ;  /* 0x00007610ff167816 */ /* 0x000fe40000000016 */
[----:B------:R-:W-:Y:S01]  /*15a0*/  PRMT R23, RZ, 0x7610, R23 ;  /* 0x00007610ff177816 */ /* 0x000fe20000000017 */
[----:B0-----:R-:W-:Y:S01]  /*15b0*/  IMAD.WIDE R24, R47, 0x2, R64 ;  /* 0x000000022f187825 */ /* 0x001fe200078e0240 */
[----:B------:R-:W-:-:S03]  /*15c0*/  ISETP.GT.AND P3, PT, R63, 0x16, PT ;  /* 0x000000163f00780c */ /* 0x000fc60003f64270 */
[----:B-1----:R-:W-:Y:S01]  /*15d0*/  IMAD.WIDE R26, R45, 0x2, R64 ;  /* 0x000000022d1a7825 */ /* 0x002fe200078e0240 */
[----:B------:R0:W4:Y:S03]  /*15e0*/  @P0 LDG.E.U16 R22, [R24.64] ;  /* 0x0000000818160981 */ /* 0x000126000c1e1500 */
[----:B------:R-:W-:Y:S01]  /*15f0*/  IMAD.U32 R45, RZ, RZ, UR20 ;  /* 0x00000014ff2d7e24 */ /* 0x000fe2000f8e00ff */
[----:B------:R1:W4:Y:S01]  /*1600*/  @P1 LDG.E.U16 R23, [R26.64] ;  /* 0x000000081a171981 */ /* 0x000322000c1e1500 */
[----:B------:R-:W-:Y:S01]  /*1610*/  IMAD.U32 R47, RZ, RZ, UR19 ;  /* 0x00000013ff2f7e24 */ /* 0x000fe2000f8e00ff */
[----:B------:R-:W-:Y:S02]  /*1620*/  ISETP.GT.AND P0, PT, R63, 0x17, PT ;  /* 0x000000173f00780c */ /* 0x000fe40003f04270 */
[----:B0-----:R-:W-:Y:S02]  /*1630*/  PRMT R24, RZ, 0x7610, R24 ;  /* 0x00007610ff187816 */ /* 0x001fe40000000018 */
[----:B------:R-:W-:Y:S01]  /*1640*/  PRMT R25, RZ, 0x7610, R25 ;  /* 0x00007610ff197816 */ /* 0x000fe20000000019 */
[----:B-1----:R-:W-:-:S04]  /*1650*/  IMAD.WIDE R26, R45, 0x2, R64 ;  /* 0x000000022d1a7825 */ /* 0x002fc800078e0240 */
[----:B------:R-:W-:Y:S01]  /*1660*/  IMAD.WIDE R44, R47, 0x2, R64 ;  /* 0x000000022f2c7825 */ /* 0x000fe200078e0240 */
[----:B------:R0:W4:Y:S03]  /*1670*/  @P2 LDG.E.U16 R24, [R26.64] ;  /* 0x000000081a182981 */ /* 0x000126000c1e1500 */
[----:B------:R-:W-:Y:S01]  /*1680*/  IMAD.U32 R47, RZ, RZ, UR18 ;  /* 0x00000012ff2f7e24 */ /* 0x000fe2000f8e00ff */
[----:B------:R1:W4:Y:S01]  /*1690*/  @P3 LDG.E.U16 R25, [R44.64] ;  /* 0x000000082c193981 */ /* 0x000322000c1e1500 */
[----:B------:R-:W-:Y:S02]  /*16a0*/  ISETP.GT.AND P1, PT, R63, 0x18, PT ;  /* 0x000000183f00780c */ /* 0x000fe40003f24270 */
[----:B0-----:R-:W-:Y:S01]  /*16b0*/  PRMT R26, RZ, 0x7610, R26 ;  /* 0x00007610ff1a7816 */ /* 0x001fe2000000001a */
[----:B-1----:R-:W-:Y:S01]  /*16c0*/  IMAD.WIDE R44, R47, 0x2, R64 ;  /* 0x000000022f2c7825 */ /* 0x002fe200078e0240 */
[----:B------:R-:W-:-:S03]  /*16d0*/  PRMT R72, RZ, 0x7610, R72 ;  /* 0x00007610ff487816 */ /* 0x000fc60000000048 */
[----:B------:R-:W-:Y:S01]  /*16e0*/  IMAD.U32 R27, RZ, RZ, UR17 ;  /* 0x00000011ff1b7e24 */ /* 0x000fe2000f8e00ff */
[----:B------:R0:W4:Y:S01]  /*16f0*/  @P0 LDG.E.U16 R26, [R44.64] ;  /* 0x000000082c1a0981 */ /* 0x000122000c1e1500 */
[----:B------:R-:W-:Y:S01]  /*1700*/  ISETP.GT.AND P0, PT, R63, 0x19, PT ;  /* 0x000000193f00780c */ /* 0x000fe20003f04270 */
[----:B------:R-:W-:Y:S02]  /*1710*/  IMAD.U32 R47, RZ, RZ, UR16 ;  /* 0x00000010ff2f7e24 */ /* 0x000fe4000f8e00ff */
[----:B0-----:R-:W-:Y:S01]  /*1720*/  IMAD.WIDE R44, R27, 0x2, R64 ;  /* 0x000000021b2c7825 */ /* 0x001fe200078e0240 */
[----:B------:R-:W-:-:S04]  /*1730*/  PRMT R27, RZ, 0x7610, R27 ;  /* 0x00007610ff1b7816 */ /* 0x000fc8000000001b */
[----:B------:R0:W4:Y:S02]  /*1740*/  @P1 LDG.E.U16 R72, [R44.64] ;  /* 0x000000082c481981 */ /* 0x000124000c1e1500 */
[----:B0-----:R-:W-:-:S05]  /*1750*/  IMAD.WIDE R44, R47, 0x2, R64 ;  /* 0x000000022f2c7825 */ /* 0x001fca00078e0240 */
[----:B------:R0:W5:Y:S01]  /*1760*/  @P0 LDG.E.U16 R27, [R44.64] ;  /* 0x000000082c1b0981 */ /* 0x000162000c1e1500 */
[----:B------:R-:W-:Y:S01]  /*1770*/  ISETP.GT.AND P0, PT, R63, 0x1a, PT ;  /* 0x0000001a3f00780c */ /* 0x000fe20003f04270 */
[----:B0-----:R-:W-:Y:S01]  /*1780*/  IMAD.U32 R45, RZ, RZ, UR15 ;  /* 0x0000000fff2d7e24 */ /* 0x001fe2000f8e00ff */
[----:B------:R-:W-:-:S03]  /*1790*/  PRMT R44, RZ, 0x7610, R44 ;  /* 0x00007610ff2c7816 */ /* 0x000fc6000000002c */
[----:B------:R-:W-:-:S08]  /*17a0*/  IMAD.WIDE R46, R45, 0x2, R64 ;  /* 0x000000022d2e7825 */ /* 0x000fd000078e0240 */
[----:B------:R0:W5:Y:S01]  /*17b0*/  @P0 LDG.E.U16 R44, [R46.64] ;  /* 0x000000082e2c0981 */ /* 0x000162000c1e1500 */
[----:B------:R-:W-:Y:S02]  /*17c0*/  ISETP.GT.AND P0, PT, R63, 0x1b, PT ;  /* 0x0000001b3f00780c */ /* 0x000fe40003f04270 */
[----:B------:R-:W-:Y:S01]  /*17d0*/  PRMT R45, RZ, 0x7610, R45 ;  /* 0x00007610ff2d7816 */ /* 0x000fe2000000002d */
[----:B0-----:R-:W-:-:S04]  /*17e0*/  IMAD.U32 R46, RZ, RZ, UR14 ;  /* 0x0000000eff2e7e24 */ /* 0x001fc8000f8e00ff */
[----:B------:R-:W-:-:S06]  /*17f0*/  IMAD.WIDE R46, R46, 0x2, R64 ;  /* 0x000000022e2e7825 */ /* 0x000fcc00078e0240 */
[----:B------:R0:W5:Y:S01]  /*1800*/  @P0 LDG.E.U16 R45, [R46.64] ;  /* 0x000000082e2d0981 */ /* 0x000162000c1e1500 */
[----:B------:R-:W-:Y:S01]  /*1810*/  ISETP.GT.AND P0, PT, R63, 0x1c, PT ;  /* 0x0000001c3f00780c */ /* 0x000fe20003f04270 */
[----:B0-----:R-:W-:Y:S01]  /*1820*/  IMAD.U32 R47, RZ, RZ, UR13 ;  /* 0x0000000dff2f7e24 */ /* 0x001fe2000f8e00ff */
[----:B------:R-:W-:-:S03]  /*1830*/  PRMT R46, RZ, 0x7610, R46 ;  /* 0x00007610ff2e7816 */ /* 0x000fc6000000002e */
[----:B------:R-:W-:-:S08]  /*1840*/  IMAD.WIDE R68, R47, 0x2, R64 ;  /* 0x000000022f447825 */ /* 0x000fd000078e0240 */
[----:B------:R0:W5:Y:S01]  /*1850*/  @P0 LDG.E.U16 R46, [R68.64] ;  /* 0x00000008442e0981 */ /* 0x000162000c1e1500 */
[----:B------:R-:W-:Y:S01]  /*1860*/  ISETP.GT.AND P0, PT, R63, 0x1d, PT ;  /* 0x0000001d3f00780c */ /* 0x000fe20003f04270 */
[----:B------:R-:W-:Y:S01]  /*1870*/  IMAD.U32 R66, RZ, RZ, UR12 ;  /* 0x0000000cff427e24 */ /* 0x000fe2000f8e00ff */
[----:B------:R-:W-:-:S03]  /*1880*/  PRMT R47, RZ, 0x7610, R47 ;  /* 0x00007610ff2f7816 */ /* 0x000fc6000000002f */
[----:B0-----:R-:W-:-:S08]  /*1890*/  IMAD.WIDE R68, R66, 0x2, R64 ;  /* 0x0000000242447825 */ /* 0x001fd000078e0240 */
[----:B------:R0:W5:Y:S01]  /*18a0*/  @P0 LDG.E.U16 R47, [R68.64] ;  /* 0x00000008442f0981 */ /* 0x000162000c1e1500 */
[----:B------:R-:W-:Y:S01]  /*18b0*/  ISETP.GT.AND P0, PT, R63, 0x1e, PT ;  /* 0x0000001e3f00780c */ /* 0x000fe20003f04270 */
[----:B------:R-:W-:-:S04]  /*18c0*/  IMAD.U32 R66, RZ, RZ, UR11 ;  /* 0x0000000bff427e24 */ /* 0x000fc8000f8e00ff */
[----:B------:R-:W-:Y:S01]  /*18d0*/  IMAD.WIDE R76, R66, 0x2, R64 ;  /* 0x00000002424c7825 */ /* 0x000fe200078e0240 */
[----:B0-----:R-:W-:-:S03]  /*18e0*/  PRMT R68, RZ, 0x7610, R68 ;  /* 0x00007610ff447816 */ /* 0x001fc60000000044 */
[----:B------:R-:W-:-:S04]  /*18f0*/  IMAD.U32 R66, RZ, RZ, UR10 ;  /* 0x0000000aff427e24 */ /* 0x000fc8000f8e00ff */
[----:B------:R0:W5:Y:S01]  /*1900*/  @P0 LDG.E.U16 R68, [R76.64] ;  /* 0x000000084c440981 */ /* 0x000162000c1e1500 */
[----:B------:R-:W-:Y:S02]  /*1910*/  ISETP.GT.AND P0, PT, R63, 0x1f, PT ;  /* 0x0000001f3f00780c */ /* 0x000fe40003f04270 */
[----:B------:R-:W-:Y:S01]  /*1920*/  PRMT R69, RZ, 0x7610, R69 ;  /* 0x00007610ff457816 */ /* 0x000fe20000000045 */
[----:B0-----:R-:W-:-:S10]  /*1930*/  IMAD.WIDE R76, R66, 0x2, R64 ;  /* 0x00000002424c7825 */ /* 0x001fd400078e0240 */
[----:B------:R-:W5:Y:S01]  /*1940*/  @P0 LDG.E.U16 R69, [R76.64] ;  /* 0x000000084c450981 */ /* 0x000f62000c1e1500 */
[----:B------:R-:W-:Y:S02]  /*1950*/  ISETP.GT.AND P0, PT, R63, RZ, PT ;  /* 0x000000ff3f00720c */ /* 0x000fe40003f04270 */
[----:B------:R-:W-:-:S11]  /*1960*/  PRMT R66, RZ, 0x7610, R66 ;  /* 0x00007610ff427816 */ /* 0x000fd60000000042 */
[----:B------:R-:W5:Y:S04]  /*1970*/  @P0 LDG.E.U16 R66, [R64.64] ;  /* 0x0000000840420981 */ /* 0x000f68000c1e1500 */
[----:B------:R-:W-:Y:S01]  /*1980*/  BAR.SYNC.DEFER_BLOCKING 0x0 ;  /* 0x0000000000007b1d */ /* 0x000fe20000010000 */
[----:B------:R-:W-:-:S05]  /*1990*/  ISETP.GE.AND P0, PT, R61, R63, PT ;  /* 0x0000003f3d00720c */ /* 0x000fca0003f06270 */
[----:B--2---:R-:W-:Y:S04]  /*19a0*/  STS.U16 [R60+0x800], R74 ;  /* 0x0008004a3c007388 */ /* 0x004fe80000000400 */
[----:B---3--:R-:W-:Y:S04]  /*19b0*/  STS.U16 [R60+0x1000], R73 ;  /* 0x001000493c007388 */ /* 0x008fe80000000400 */
[----:B----4-:R-:W-:Y:S04]  /*19c0*/  STS.U16 [R60+0x1800], R72 ;  /* 0x001800483c007388 */ /* 0x010fe80000000400 */
[----:B-----5:R0:W-:Y:S02]  /*19d0*/  STS.U16 [R60], R66 ;  /* 0x000000423c007388 */ /* 0x0201e40000000400 */
[--C-:B0-----:R-:W-:Y:S01]  /*19e0*/  IMAD.MOV.U32 R66, RZ, RZ, R71.reuse ;  /* 0x000000ffff427224 */ /* 0x101fe200078e0047 */
[----:B------:R-:W-:-:S03]  /*19f0*/  PRMT R71, RZ, 0x7610, R71 ;  /* 0x00007610ff477816 */ /* 0x000fc60000000047 */
[----:B------:R-:W-:Y:S01]  /*1a00*/  IMAD.WIDE R72, R53, 0x2, R66 ;  /* 0x0000000235487825 */ /* 0x000fe200078e0242 */
[----:B------:R0:W-:Y:S04]  /*1a10*/  STS.U16 [R59+0x900], R13 ;  /* 0x0009000d3b007388 */ /* 0x0001e80000000400 */
[----:B------:R1:W2:Y:S01]  /*1a20*/  @!P0 LDG.E.U16 R71, [R72.64] ;  /* 0x0000000848478981 */ /* 0x0002a2000c1e1500 */
[----:B0-----:R-:W-:Y:S01]  /*1a30*/  PRMT R13, RZ, 0x7610, R13 ;  /* 0x00007610ff0d7816 */ /* 0x001fe2000000000d */
[----:B-1----:R-:W-:Y:S02]  /*1a40*/  IMAD.WIDE R72, R52, 0x2, R66 ;  /* 0x0000000234487825 */ /* 0x002fe400078e0242 */
[----:B------:R0:W-:Y:S04]  /*1a50*/  STS.U16 [R59+0x1100], R20 ;  /* 0x001100143b007388 */ /* 0x0001e80000000400 */
[----:B------:R1:W3:Y:S01]  /*1a60*/  @!P0 LDG.E.U16 R13, [R72.64] ;  /* 0x00000008480d8981 */ /* 0x0002e2000c1e1500 */
[----:B0-----:R-:W-:Y:S01]  /*1a70*/  PRMT R20, RZ, 0x7610, R20 ;  /* 0x00007610ff147816 */ /* 0x001fe20000000014 */
[----:B-1----:R-:W-:-:S02]  /*1a80*/  IMAD.WIDE R72, R51, 0x2, R66 ;  /* 0x0000000233487825 */ /* 0x002fc400078e0242 */
[----:B------:R0:W-:Y:S04]  /*1a90*/  STS.U16 [R59+0x1900], R27 ;  /* 0x0019001b3b007388 */ /* 0x0001e80000000400 */
[----:B------:R1:W4:Y:S01]  /*1aa0*/  @!P0 LDG.E.U16 R20, [R72.64] ;  /* 0x0000000848148981 */ /* 0x000322000c1e1500 */
[----:B0-----:R-:W-:Y:S01]  /*1ab0*/  PRMT R27, RZ, 0x7610, R27 ;  /* 0x00007610ff1b7816 */ /* 0x001fe2000000001b */
[----:B-1----:R-:W-:-:S05]  /*1ac0*/  IMAD.WIDE R72, R50, 0x2, R66 ;  /* 0x0000000232487825 */ /* 0x002fca00078e0242 */
[----:B------:R-:W5:Y:S04]  /*1ad0*/  @!P0 LDG.E.U16 R27, [R72.64] ;  /* 0x00000008481b8981 */ /* 0x000f68000c1e1500 */
[----:B------:R-:W-:Y:S04]  /*1ae0*/  STS.U16 [R59+0x100], R75 ;  /* 0x0001004b3b007388 */ /* 0x000fe80000000400 */
        /* <DEDUP_REMOVED lines=23> */
[----:B------:R-:W-:Y:S01]  /*1c60*/  STS.U16 [R48+0x1f00], R69 ;  /* 0x001f004530007388 */ /* 0x000fe20000000400 */
[----:B------:R-:W-:-:S06]  /*1c70*/  UIADD3 UR4, UR4, -0x1, URZ ;  /* 0xffffffff04047890 */ /* 0x000fcc000fffe03f */
[----:B------:R-:W-:Y:S02]  /*1c80*/  ISETP.NE.U32.AND P0, PT, RZ, UR4, PT ;  /* 0x00000004ff007c0c */ /* 0x000fe4000bf05070 */
[----:B------:R-:W-:Y:S01]  /*1c90*/  IADD3 R63, R63, -0x20, RZ ;  /* 0xffffffe03f3f7810 */ /* 0x000fe20007ffe0ff */
[----:B--2---:R-:W-:Y:S04]  /*1ca0*/  STS.U16 [R3+0x2000], R71 ;  /* 0x0020004703007388 */ /* 0x004fe80000000400 */
[----:B----4-:R-:W-:Y:S04]  /*1cb0*/  STS.U16 [R3+0x2200], R20 ;  /* 0x0022001403007388 */ /* 0x010fe80000000400 */
[----:B---3--:R-:W-:Y:S04]  /*1cc0*/  STS.U16 [R49+0x2100], R13 ;  /* 0x0021000d31007388 */ /* 0x008fe80000000400 */
[----:B-----5:R-:W-:Y:S04]  /*1cd0*/  STS.U16 [R49+0x2300], R27 ;  /* 0x0023001b31007388 */ /* 0x020fe80000000400 */
[----:B------:R-:W-:Y:S06]  /*1ce0*/  BAR.SYNC.DEFER_BLOCKING 0x0 ;  /* 0x0000000000007b1d */ /* 0x000fec0000010000 */
[----:B------:R-:W-:Y:S04]  /*1cf0*/  LDSM.16.MT88.4 R44, [R0] ;  /* 0x00000000002c783b */ /* 0x000fe80000004200 */
[----:B------:R-:W0:Y:S04]  /*1d00*/  LDSM.16.M88.4 R8, [R2+0x2000] ;  /* 0x002000000208783b */ /* 0x000e280000000200 */
[----:B------:R-:W1:Y:S04]  /*1d10*/  LDSM.16.MT88.4 R20, [R0+0x80] ;  /* 0x000080000014783b */ /* 0x000e680000004200 */
[----:B------:R-:W2:Y:S04]  /*1d20*/  LDSM.16.M88.4 R24, [R2+0x2200] ;  /* 0x002200000218783b */ /* 0x000ea80000000200 */
[----:B------:R-:W3:Y:S04]  /*1d30*/  LDSM.16.MT88.4 R16, [R0+0x1000] ;  /* 0x001000000010783b */ /* 0x000ee80000004200 */
[----:B------:R-:W4:Y:S01]  /*1d40*/  LDSM.16.MT88.4 R12, [R0+0x1080] ;  /* 0x00108000000c783b */ /* 0x000f220000004200 */
[-C--:B0-----:R-:W-:Y:S08]  /*1d50*/  HMMA.16816.F32 R40, R44, R8.reuse, R40 ;  /* 0x000000082c28723c */ /* 0x081ff00000001828 */
[----:B-1----:R-:W-:Y:S08]  /*1d60*/  HMMA.16816.F32 R32, R20, R8, R32 ;  /* 0x000000081420723c */ /* 0x002ff00000001820 */
[-C--:B--2---:R-:W-:Y:S08]  /*1d70*/  HMMA.16816.F32 R36, R44, R24.reuse, R36 ;  /* 0x000000182c24723c */ /* 0x084ff00000001824 */
[----:B------:R-:W-:Y:S01]  /*1d80*/  HMMA.16816.F32 R28, R20, R24, R28 ;  /* 0x00000018141c723c */ /* 0x000fe2000000181c */
[----:B------:R-:W-:-:S04]  /*1d90*/  IMAD.U32 R9, RZ, RZ, UR7 ;  /* 0x00000007ff097e24 */ /* 0x000fc8000f8e00ff */
[----:B------:R-:W-:-:S03]  /*1da0*/  IMAD.WIDE R66, R9, 0x2, R66 ;  /* 0x0000000209427825 */ /* 0x000fc600078e0242 */
[----:B---3--:R-:W-:Y:S01]  /*1db0*/  HMMA.16816.F32 R40, R16, R10, R40 ;  /* 0x0000000a1028723c */ /* 0x008fe20000001828 */
[----:B------:R-:W-:-:S07]  /*1dc0*/  IMAD.MOV.U32 R71, RZ, RZ, R66 ;  /* 0x000000ffff477224 */ /* 0x000fce00078e0042 */
[----:B----4-:R-:W-:Y:S07]  /*1dd0*/  HMMA.16816.F32 R32, R12, R10, R32 ;  /* 0x0000000a0c20723c */ /* 0x010fee0000001820 */
[----:B------:R-:W-:Y:S01]  /*1de0*/  IMAD.U32 R11, RZ, RZ, UR39 ;  /* 0x00000027ff0b7e24 */ /* 0x000fe2000f8e00ff */
[----:B------:R-:W-:Y:S03]  /*1df0*/  HMMA.16816.F32 R36, R16, R26, R36 ;  /* 0x0000001a1024723c */ /* 0x000fe60000001824 */
[----:B------:R-:W-:-:S05]  /*1e00*/  IMAD.WIDE R64, R11, 0x2, R64 ;  /* 0x000000020b407825 */ /* 0x000fca00078e0240 */
[----:B------:R-:W-:Y:S01]  /*1e10*/  HMMA.16816.F32 R28, R12, R26, R28 ;  /* 0x0000001a0c1c723c */ /* 0x000fe2000000181c */
[----:B------:R-:W-:Y:S07]  /*1e20*/  @P0 BRA `(.L_x_2) ;  /* 0xfffff17000000947 */ /* 0x000fee000383ffff */
[----:B------:R-:W-:-:S15]  /*1e30*/  NOP ;  /* 0x0000000000007918 */ /* 0x000fde0000000000 */
[----:B------:R-:W-:-:S01]  /*1e40*/  NOP ;  /* 0x0000000000007918 */ /* 0x000fc20000000000 */
[----:B------:R-:W-:Y:S02]  /*1e50*/  F2FP.PACK_AB R31, R31, R30 ;  /* 0x0000001e1f1f723e */ /* 0x000fe400000000ff */
[----:B------:R-:W-:Y:S02]  /*1e60*/  F2FP.PACK_AB R39, R39, R38 ;  /* 0x000000262727723e */ /* 0x000fe400000000ff */
[----:B------:R-:W-:Y:S02]  /*1e70*/  F2FP.PACK_AB R29, R29, R28 ;  /* 0x0000001c1d1d723e */ /* 0x000fe400000000ff */
[----:B------:R-:W-:Y:S02]  /*1e80*/  F2FP.PACK_AB R37, R37, R36 ;  /* 0x000000242525723e */ /* 0x000fe400000000ff */
[----:B------:R-:W-:Y:S02]  /*1e90*/  F2FP.PACK_AB R30, R35, R34 ;  /* 0x00000022231e723e */ /* 0x000fe400000000ff */
[----:B------:R-:W-:-:S02]  /*1ea0*/  F2FP.PACK_AB R38, R43, R42 ;  /* 0x0000002a2b26723e */ /* 0x000fc400000000ff */
[----:B------:R-:W-:Y:S02]  /*1eb0*/  F2FP.PACK_AB R28, R33, R32 ;  /* 0x00000020211c723e */ /* 0x000fe400000000ff */
[----:B------:R-:W-:Y:S02]  /*1ec0*/  F2FP.PACK_AB R36, R41, R40 ;  /* 0x000000282924723e */ /* 0x000fe400000000ff */
.L_x_1:
[----:B------:R-:W-:Y:S01]  /*1ed0*/  BAR.SYNC.DEFER_BLOCKING 0x0 ;  /* 0x0000000000007b1d */ /* 0x000fe20000010000 */
[C---:B------:R-:W-:Y:S01]  /*1ee0*/  IMAD.SHL.U32 R0, R7.reuse, 0x20, RZ ;  /* 0x0000002007007824 */ /* 0x040fe200078e00ff */
[----:B------:R-:W-:Y:S02]  /*1ef0*/  LOP3.LUT R3, R4, 0x78, RZ, 0xc0, !PT ;  /* 0x0000007804037812 */ /* 0x000fe400078ec0ff */
[----:B------:R-:W-:Y:S02]  /*1f00*/  SHF.R.S32.HI R8, RZ, 0x4, R7 ;  /* 0x00000004ff087819 */ /* 0x000fe40000011407 */
[----:B------:R-:W-:Y:S01]  /*1f10*/  LOP3.LUT R2, R7, 0xc, RZ, 0xc0, !PT ;  /* 0x0000000c07027812 */ /* 0x000fe200078ec0ff */
[----:B------:R-:W-:Y:S01]  /*1f20*/  IMAD R3, R62, 0x4, R3 ;  /* 0x000000043e037824 */ /* 0x000fe200078e0203 */
[----:B------:R-:W-:-:S02]  /*1f30*/  LOP3.LUT R7, R0, 0x60, RZ, 0xc0, !PT ;  /* 0x0000006000077812 */ /* 0x000fc400078ec0ff */
[----:B------:R-:W-:Y:S02]  /*1f40*/  SGXT R0, R8, 0x1 ;  /* 0x000000010800781a */ /* 0x000fe40000000200 */
[----:B------:R-:W-:Y:S01]  /*1f50*/  LOP3.LUT R4, R4, 0x380, RZ, 0xc0, !PT ;  /* 0x0000038004047812 */ /* 0x000fe200078ec0ff */
[----:B------:R-:W-:Y:S01]  /*1f60*/  IMAD R9, R2, 0x100, R7 ;  /* 0x0000010002097824 */ /* 0x000fe200078e0207 */
[----:B------:R-:W-:Y:S02]  /*1f70*/  LOP3.LUT R7, R3, 0x408, R0, 0x78, !PT ;  /* 0x0000040803077812 */ /* 0x000fe400078e7800 */
[----:B------:R-:W-:Y:S01]  /*1f80*/  ISETP.GE.AND P0, PT, R5, c[0x0][0x178], PT ;  /* 0x00005e0005007a0c */ /* 0x000fe20003f06270 */
[----:B------:R-:W-:Y:S01]  /*1f90*/  IMAD.IADD R9, R4, 0x1, R9 ;  /* 0x0000000104097824 */ /* 0x000fe200078e0209 */
[----:B------:R-:W-:Y:S01]  /*1fa0*/  LOP3.LUT R10, R7, 0x10, RZ, 0x3c, !PT ;  /* 0x00000010070a7812 */ /* 0x000fe200078e3cff */
[----:B------:R-:W-:Y:S01]  /*1fb0*/  IMAD R5, R5, c[0x0][0x194], RZ ;  /* 0x0000650005057a24 */ /* 0x000fe200078e02ff */
[----:B------:R-:W-:Y:S01]  /*1fc0*/  IADD3 R4, R6, 0x1, RZ ;  /* 0x0000000106047810 */ /* 0x000fe20007ffe0ff */
[----:B------:R-:W-:Y:S01]  /*1fd0*/  IMAD R15, R2, 0x2, R9 ;  /* 0x00000002020f7824 */ /* 0x000fe200078e0209 */
[----:B------:R-:W-:Y:S01]  /*1fe0*/  IADD3 R0, R6, 0x2, RZ ;  /* 0x0000000206007810 */ /* 0x000fe20007ffe0ff */
[----:B------:R-:W-:Y:S01]  /*1ff0*/  STS.64 [R7], R36 ;  /* 0x0000002407007388 */ /* 0x000fe20000000a00 */
[----:B------:R-:W-:-:S02]  /*2000*/  ISETP.LT.AND P4, PT, R4, c[0x0][0x17c], !P0 ;  /* 0x00005f0004007a0c */ /* 0x000fc40004781270 */
[C---:B------:R-:W-:Y:S01]  /*2010*/  LOP3.LUT R2, R15.reuse, 0x8, RZ, 0x3c, !PT ;  /* 0x000000080f027812 */ /* 0x040fe200078e3cff */
[----:B------:R0:W-:Y:S01]  /*2020*/  STS.64 [R7+0x200], R28 ;  /* 0x0002001c07007388 */ /* 0x0001e20000000a00 */
[----:B------:R-:W-:Y:S02]  /*2030*/  ISETP.LT.AND P3, PT, R0, c[0x0][0x17c], !P0 ;  /* 0x00005f0000007a0c */ /* 0x000fe40004761270 */
[C---:B------:R-:W-:Y:S01]  /*2040*/  IADD3 R0, R6.reuse, 0x3, RZ ;  /* 0x0000000306007810 */ /* 0x040fe20007ffe0ff */
[----:B------:R-:W-:Y:S01]  /*2050*/  STS.64 [R10+0x800], R38 ;  /* 0x000800260a007388 */ /* 0x000fe20000000a00 */
[----:B------:R-:W-:Y:S02]  /*2060*/  LOP3.LUT R4, R15, 0x10, RZ, 0x3c, !PT ;  /* 0x000000100f047812 */ /* 0x000fe400078e3cff */
[----:B------:R-:W-:Y:S01]  /*2070*/  ISETP.LT.AND P5, PT, R6, c[0x0][0x17c], !P0 ;  /* 0x00005f0006007a0c */ /* 0x000fe200047a1270 */
[----:B------:R1:W-:Y:S04]  /*2080*/  STS.64 [R10+0xa00], R30 ;  /* 0x000a001e0a007388 */ /* 0x0003e80000000a00 */
[----:B------:R-:W-:Y:S01]  /*2090*/  BAR.SYNC.DEFER_BLOCKING 0x0 ;  /* 0x0000000000007b1d */ /* 0x000fe20000010000 */
[----:B0-----:R-:W-:-:S02]  /*20a0*/  LEA R7, P1, R5, c[0x0][0x170], 0x1 ;  /* 0x00005c0005077a11 */ /* 0x001fc400078208ff */
[----:B------:R-:W-:Y:S02]  /*20b0*/  ISETP.LT.AND P2, PT, R0, c[0x0][0x17c], !P0 ;  /* 0x00005f0000007a0c */ /* 0x000fe40004741270 */
[----:B------:R-:W-:Y:S02]  /*20c0*/  LEA.HI.X.SX32 R0, R5, c[0x0][0x174], 0x1, P1 ;  /* 0x00005d0005007a11 */ /* 0x000fe400008f0eff */
[C---:B------:R-:W-:Y:S01]  /*20d0*/  IADD3 R14, R6.reuse, 0x4, RZ ;  /* 0x00000004060e7810 */ /* 0x040fe20007ffe0ff */
[C---:B-1----:R-:W-:Y:S01]  /*20e0*/  IMAD R10, R6.reuse, c[0x0][0x198], RZ ;  /* 0x00006600060a7a24 */ /* 0x042fe200078e02ff */
[----:B------:R-:W-:Y:S02]  /*20f0*/  LOP3.LUT R21, R15, 0x18, RZ, 0x3c, !PT ;  /* 0x000000180f157812 */ /* 0x000fe400078e3cff */
[----:B------:R-:W-:Y:S02]  /*2100*/  IADD3 R18, R6, 0x6, RZ ;  /* 0x0000000606127810 */ /* 0x000fe40007ffe0ff */
[----:B------:R-:W-:-:S02]  /*2110*/  LEA R12, P1, R10, R7, 0x1 ;  /* 0x000000070a0c7211 */ /* 0x000fc400078208ff */
[C---:B------:R-:W-:Y:S02]  /*2120*/  IADD3 R11, R10.reuse, c[0x0][0x198], RZ ;  /* 0x000066000a0b7a10 */ /* 0x040fe40007ffe0ff */
[----:B------:R-:W-:Y:S02]  /*2130*/  LEA.HI.X.SX32 R13, R10, R0, 0x1, P1 ;  /* 0x000000000a0d7211 */ /* 0x000fe400008f0eff */
[----:B------:R-:W-:Y:S02]  /*2140*/  ISETP.LT.AND P1, PT, R14, c[0x0][0x17c], !P0 ;  /* 0x00005f000e007a0c */ /* 0x000fe40004721270 */
[----:B------:R-:W-:Y:S02]  /*2150*/  IADD3 R10, R6, 0x5, RZ ;  /* 0x00000005060a7810 */ /* 0x000fe40007ffe0ff */
[C---:B------:R-:W-:Y:S01]  /*2160*/  LEA R14, P6, R11.reuse, R7, 0x1 ;  /* 0x000000070b0e7211 */ /* 0x040fe200078c08ff */
[----:B------:R0:W1:Y:S01]  /*2170*/  LDS.64 R8, [R15] ;  /* 0x000000000f087984 */ /* 0x0000620000000a00 */
[----:B------:R-:W-:-:S03]  /*2180*/  IADD3 R17, R11, c[0x0][0x198], RZ ;  /* 0x000066000b117a10 */ /* 0x000fc60007ffe0ff */
[----:B------:R-:W2:Y:S01]  /*2190*/  LDS.64 R2, [R2] ;  /* 0x0000000002027984 */ /* 0x000ea20000000a00 */
[----:B------:R-:W-:-:S03]  /*21a0*/  IADD3 R19, R17, c[0x0][0x198], RZ ;  /* 0x0000660011137a10 */ /* 0x000fc60007ffe0ff */
[----:B------:R-:W3:Y:S01]  /*21b0*/  LDS.64 R4, [R4] ;  /* 0x0000000004047984 */ /* 0x000ee20000000a00 */
[-C--:B0-----:R-:W-:Y:S02]  /*21c0*/  LEA.HI.X.SX32 R15, R11, R0.reuse, 0x1, P6 ;  /* 0x000000000b0f7211 */ /* 0x081fe400030f0eff */
[----:B------:R-:W-:Y:S02]  /*21d0*/  LEA R16, P6, R17, R7, 0x1 ;  /* 0x0000000711107211 */ /* 0x000fe400078c08ff */
[----:B------:R-:W-:Y:S02]  /*21e0*/  IADD3 R20, R19, c[0x0][0x198], RZ ;  /* 0x0000660013147a10 */ /* 0x000fe40007ffe0ff */
[----:B------:R-:W-:Y:S01]  /*21f0*/  LEA.HI.X.SX32 R17, R17, R0, 0x1, P6 ;  /* 0x0000000011117211 */ /* 0x000fe200030f0eff */
[----:B-1----:R0:W-:Y:S01]  /*2200*/  @P5 STG.E.U16 [R12.64], R8 ;  /* 0x000000080c005986 */ /* 0x0021e2000c101508 */
[----:B------:R-:W-:-:S03]  /*2210*/  ISETP.LT.AND P5, PT, R10, c[0x0][0x17c], !P0 ;  /* 0x00005f000a007a0c */ /* 0x000fc600047a1270 */
[----:B------:R-:W1:Y:S01]  /*2220*/  LDS.64 R10, [R21] ;  /* 0x00000000150a7984 */ /* 0x000e620000000a00 */
[----:B0-----:R-:W-:Y:S02]  /*2230*/  PRMT R13, R8, 0x7632, R13 ;  /* 0x00007632080d7816 */ /* 0x001fe4000000000d */
[----:B------:R-:W-:Y:S02]  /*2240*/  LEA R12, P6, R19, R7, 0x1 ;  /* 0x00000007130c7211 */ /* 0x000fe400078c08ff */
[----:B------:R-:W-:Y:S01]  /*2250*/  IADD3 R8, R6, 0x7, RZ ;  /* 0x0000000706087810 */ /* 0x000fe20007ffe0ff */
[----:B------:R0:W-:Y:S01]  /*2260*/  @P4 STG.E.U16 [R14.64], R13 ;  /* 0x0000000d0e004986 */ /* 0x0001e2000c101508 */
[----:B------:R-:W-:-:S03]  /*2270*/  ISETP.LT.AND P4, PT, R18, c[0x0][0x17c], !P0 ;  /* 0x00005f0012007a0c */ /* 0x000fc60004781270 */
[----:B--2---:R2:W-:Y:S01]  /*2280*/  @P3 STG.E.U16 [R16.64], R2 ;  /* 0x0000000210003986 */ /* 0x0045e2000c101508 */
[----:B------:R-:W-:Y:S02]  /*2290*/  ISETP.LT.AND P3, PT, R8, c[0x0][0x17c], !P0 ;  /* 0x00005f0008007a0c */ /* 0x000fe40004761270 */
[----:B------:R-:W-:Y:S02]  /*22a0*/  IADD3 R8, R6, 0x8, RZ ;  /* 0x0000000806087810 */ /* 0x000fe40007ffe0ff */
[----:B0-----:R-:W-:Y:S02]  /*22b0*/  LEA.HI.X.SX32 R13, R19, R0, 0x1, P6 ;  /* 0x00000000130d7211 */ /* 0x001fe400030f0eff */
[----:B------:R-:W-:Y:S02]  /*22c0*/  LEA R18, P6, R20, R7, 0x1 ;  /* 0x0000000714127211 */ /* 0x000fe400078c08ff */
[----:B--2---:R-:W-:Y:S02]  /*22d0*/  PRMT R17, R2, 0x7632, R17 ;  /* 0x0000763202117816 */ /* 0x004fe40000000011 */
[----:B------:R-:W-:-:S02]  /*22e0*/  IADD3 R15, R20, c[0x0][0x198], RZ ;  /* 0x00006600140f7a10 */ /* 0x000fc40007ffe0ff */
[-C--:B------:R-:W-:Y:S01]  /*22f0*/  LEA.HI.X.SX32 R19, R20, R0.reuse, 0x1, P6 ;  /* 0x0000000014137211 */ /* 0x080fe200030f0eff */
[----:B------:R0:W-:Y:S01]  /*2300*/  @P2 STG.E.U16 [R12.64], R17 ;  /* 0x000000110c002986 */ /* 0x0001e2000c101508 */
[----:B------:R-:W-:Y:S02]  /*2310*/  ISETP.LT.AND P2, PT, R8, c[0x0][0x17c], !P0 ;  /* 0x00005f0008007a0c */ /* 0x000fe40004741270 */
[C---:B------:R-:W-:Y:S01]  /*2320*/  LEA R14, P6, R15.reuse, R7, 0x1 ;  /* 0x000000070f0e7211 */ /* 0x040fe200078c08ff */
[----:B---3--:R2:W-:Y:S01]  /*2330*/  @P1 STG.E.U16 [R18.64], R4 ;  /* 0x0000000412001986 */ /* 0x0085e2000c101508 */
[C---:B------:R-:W-:Y:S02]  /*2340*/  IADD3 R8, R15.reuse, c[0x0][0x198], RZ ;  /* 0x000066000f087a10 */ /* 0x040fe40007ffe0ff */
[----:B------:R-:W-:Y:S02]  /*2350*/  IADD3 R2, R6, 0x9, RZ ;  /* 0x0000000906027810 */ /* 0x000fe40007ffe0ff */
[----:B------:R-:W-:-:S02]  /*2360*/  LEA.HI.X.SX32 R15, R15, R0, 0x1, P6 ;  /* 0x000000000f0f7211 */ /* 0x000fc400030f0eff */
[CC--:B------:R-:W-:Y:S02]  /*2370*/  LEA R16, P6, R8.reuse, R7.reuse, 0x1 ;  /* 0x0000000708107211 */ /* 0x0c0fe400078c08ff */
[----:B0-----:R-:W-:Y:S02]  /*2380*/  IADD3 R13, R8, c[0x0][0x198], RZ ;  /* 0x00006600080d7a10 */ /* 0x001fe40007ffe0ff */
[----:B------:R-:W-:Y:S02]  /*2390*/  ISETP.LT.AND P1, PT, R2, c[0x0][0x17c], !P0 ;  /* 0x00005f0002007a0c */ /* 0x000fe40004721270 */
[----:B--2---:R-:W-:Y:S02]  /*23a0*/  PRMT R19, R4, 0x7632, R19 ;  /* 0x0000763204137816 */ /* 0x004fe40000000013 */
[----:B------:R-:W-:Y:S02]  /*23b0*/  IADD3 R2, R6, 0xa, RZ ;  /* 0x0000000a06027810 */ /* 0x000fe40007ffe0ff */
[----:B------:R-:W-:Y:S01]  /*23c0*/  LEA.HI.X.SX32 R17, R8, R0, 0x1, P6 ;  /* 0x0000000008117211 */ /* 0x000fe200030f0eff */
[----:B------:R0:W-:Y:S01]  /*23d0*/  @P5 STG.E.U16 [R14.64], R19 ;  /* 0x000000130e005986 */ /* 0x0001e2000c101508 */
[----:B------:R-:W-:-:S02]  /*23e0*/  LEA R12, P6, R13, R7, 0x1 ;  /* 0x000000070d0c7211 */ /* 0x000fc400078c08ff */
[C---:B------:R-:W-:Y:S01]  /*23f0*/  IADD3 R4, R13.reuse, c[0x0][0x198], RZ ;  /* 0x000066000d047a10 */ /* 0x040fe20007ffe0ff */
[----:B-1----:R-:W-:Y:S01]  /*2400*/  @P4 STG.E.U16 [R16.64], R10 ;  /* 0x0000000a10004986 */ /* 0x002fe2000c101508 */
[----:B------:R-:W-:Y:S02]  /*2410*/  ISETP.LT.AND P5, PT, R2, c[0x0][0x17c], !P0 ;  /* 0x00005f0002007a0c */ /* 0x000fe400047a1270 */
[----:B------:R-:W-:Y:S02]  /*2420*/  IADD3 R2, R6, 0xb, RZ ;  /* 0x0000000b06027810 */ /* 0x000fe40007ffe0ff */
[----:B------:R-:W-:Y:S02]  /*2430*/  LEA.HI.X.SX32 R13, R13, R0, 0x1, P6 ;  /* 0x000000000d0d7211 */ /* 0x000fe400030f0eff */
[C---:B------:R-:W-:Y:S02]  /*2440*/  LEA R18, P6, R4.reuse, R7, 0x1 ;  /* 0x0000000704127211 */ /* 0x040fe400078c08ff */
[----:B------:R-:W-:-:S02]  /*2450*/  IADD3 R8, R4, c[0x0][0x198], RZ ;  /* 0x0000660004087a10 */ /* 0x000fc40007ffe0ff */
[----:B0-----:R-:W-:Y:S02]  /*2460*/  PRMT R15, R10, 0x7632, R15 ;  /* 0x000076320a0f7816 */ /* 0x001fe4000000000f */
[----:B------:R-:W-:Y:S02]  /*2470*/  ISETP.LT.AND P4, PT, R2, c[0x0][0x17c], !P0 ;  /* 0x00005f0002007a0c */ /* 0x000fe40004781270 */
[----:B------:R-:W-:Y:S01]  /*2480*/  IADD3 R2, R6, 0xc, RZ ;  /* 0x0000000c06027810 */ /* 0x000fe20007ffe0ff */
[----:B------:R0:W-:Y:S01]  /*2490*/  @P3 STG.E.U16 [R12.64], R15 ;  /* 0x0000000f0c003986 */ /* 0x0001e2000c101508 */
[----:B------:R-:W-:Y:S02]  /*24a0*/  LEA.HI.X.SX32 R19, R4, R0, 0x1, P6 ;  /* 0x0000000004137211 */ /* 0x000fe400030f0eff */
[C---:B------:R-:W-:Y:S02]  /*24b0*/  LEA R14, P6, R8.reuse, R7, 0x1 ;  /* 0x00000007080e7211 */ /* 0x040fe400078c08ff */
[----:B------:R-:W-:Y:S01]  /*24c0*/  IADD3 R4, R8, c[0x0][0x198], RZ ;  /* 0x0000660008047a10 */ /* 0x000fe20007ffe0ff */
[----:B------:R1:W-:Y:S01]  /*24d0*/  @P2 STG.E.U16 [R18.64], R9 ;  /* 0x0000000912002986 */ /* 0x0003e2000c101508 */
[----:B------:R-:W-:-:S02]  /*24e0*/  ISETP.LT.AND P3, PT, R2, c[0x0][0x17c], !P0 ;  /* 0x00005f0002007a0c */ /* 0x000fc40004761270 */
[----:B------:R-:W-:Y:S02]  /*24f0*/  IADD3 R2, R6, 0xd, RZ ;  /* 0x0000000d06027810 */ /* 0x000fe40007ffe0ff */
[----:B0-----:R-:W-:Y:S02]  /*2500*/  LEA.HI.X.SX32 R15, R8, R0, 0x1, P6 ;  /* 0x00000000080f7211 */ /* 0x001fe400030f0eff */
[----:B------:R-:W-:Y:S02]  /*2510*/  IADD3 R8, R4, c[0x0][0x198], RZ ;  /* 0x0000660004087a10 */ /* 0x000fe40007ffe0ff */
[----:B------:R-:W-:Y:S02]  /*2520*/  ISETP.LT.AND P2, PT, R2, c[0x0][0x17c], !P0 ;  /* 0x00005f0002007a0c */ /* 0x000fe40004741270 */
[----:B------:R-:W-:Y:S02]  /*2530*/  PRMT R13, R9, 0x7632, R13 ;  /* 0x00007632090d7816 */ /* 0x000fe4000000000d */
[----:B------:R-:W-:-:S02]  /*2540*/  IADD3 R2, R8, c[0x0][0x198], RZ ;  /* 0x0000660008027a10 */ /* 0x000fc40007ffe0ff */
[-C--:B------:R-:W-:Y:S01]  /*2550*/  LEA R12, P6, R4, R7.reuse, 0x1 ;  /* 0x00000007040c7211 */ /* 0x080fe200078c08ff */
[----:B------:R0:W-:Y:S01]  /*2560*/  @P1 STG.E.U16 [R14.64], R13 ;  /* 0x0000000d0e001986 */ /* 0x0001e2000c101508 */
[----:B------:R-:W-:Y:S02]  /*2570*/  IADD3 R10, R2, c[0x0][0x198], RZ ;  /* 0x00006600020a7a10 */ /* 0x000fe40007ffe0ff */
[----:B------:R-:W-:Y:S02]  /*2580*/  LEA R16, P1, R8, R7, 0x1 ;  /* 0x0000000708107211 */ /* 0x000fe400078208ff */
[----:B------:R-:W-:Y:S02]  /*2590*/  IADD3 R22, R10, c[0x0][0x198], RZ ;  /* 0x000066000a167a10 */ /* 0x000fe40007ffe0ff */
[----:B------:R-:W-:Y:S02]  /*25a0*/  LEA.HI.X.SX32 R17, R8, R0, 0x1, P1 ;  /* 0x0000000008117211 */ /* 0x000fe400008f0eff */
[----:B-1----:R-:W-:-:S02]  /*25b0*/  IADD3 R18, R22, c[0x0][0x198], RZ ;  /* 0x0000660016127a10 */ /* 0x002fc40007ffe0ff */
[-C--:B0-----:R-:W-:Y:S02]  /*25c0*/  LEA.HI.X.SX32 R13, R4, R0.reuse, 0x1, P6 ;  /* 0x00000000040d7211 */ /* 0x081fe400030f0eff */
[-C--:B------:R-:W-:Y:S02]  /*25d0*/  LEA R20, P6, R2, R7.reuse, 0x1 ;  /* 0x0000000702147211 */ /* 0x080fe400078c08ff */
[-C--:B------:R-:W-:Y:S01]  /*25e0*/  LEA R14, P1, R22, R7.reuse, 0x1 ;  /* 0x00000007160e7211 */ /* 0x080fe200078208ff */
[----:B------:R0:W-:Y:S01]  /*25f0*/  @P5 STG.E.U16 [R12.64], R3 ;  /* 0x000000030c005986 */ /* 0x0001e2000c101508 */
[----:B------:R-:W-:Y:S02]  /*2600*/  LEA.HI.X.SX32 R21, R2, R0, 0x1, P6 ;  /* 0x0000000002157211 */ /* 0x000fe400030f0eff */
[----:B------:R-:W-:Y:S02]  /*2610*/  LEA R8, P6, R10, R7, 0x1 ;  /* 0x000000070a087211 */ /* 0x000fe400078c08ff */
[----:B------:R-:W-:-:S02]  /*2620*/  IADD3 R4, R6, 0xe, RZ ;  /* 0x0000000e06047810 */ /* 0x000fc40007ffe0ff */
[----:B------:R-:W-:Y:S02]  /*2630*/  IADD3 R2, R6, 0xf, RZ ;  /* 0x0000000f06027810 */ /* 0x000fe40007ffe0ff */
[-C--:B------:R-:W-:Y:S02]  /*2640*/  LEA.HI.X.SX32 R9, R10, R0.reuse, 0x1, P6 ;  /* 0x000000000a097211 */ /* 0x080fe400030f0eff */
[----:B------:R-:W-:Y:S02]  /*2650*/  LEA.HI.X.SX32 R15, R22, R0, 0x1, P1 ;  /* 0x00000000160f7211 */ /* 0x000fe400008f0eff */
[----:B------:R-:W-:Y:S02]  /*2660*/  LEA R6, P6, R18, R7, 0x1 ;  /* 0x0000000712067211 */ /* 0x000fe400078c08ff */
[----:B------:R-:W-:Y:S02]  /*2670*/  ISETP.LT.AND P1, PT, R4, c[0x0][0x17c], !P0 ;  /* 0x00005f0004007a0c */ /* 0x000fe40004721270 */
[----:B------:R-:W-:-:S02]  /*2680*/  ISETP.LT.AND P0, PT, R2, c[0x0][0x17c], !P0 ;  /* 0x00005f0002007a0c */ /* 0x000fc40004701270 */
[----:B------:R-:W-:Y:S02]  /*2690*/  LEA.HI.X.SX32 R7, R18, R0, 0x1, P6 ;  /* 0x0000000012077211 */ /* 0x000fe400030f0eff */
[----:B------:R-:W-:Y:S02]  /*26a0*/  PRMT R0, R3, 0x7632, R0 ;  /* 0x0000763203007816 */ /* 0x000fe40000000000 */
[----:B------:R-:W-:-:S03]  /*26b0*/  PRMT R4, R5, 0x7632, R4 ;  /* 0x0000763205047816 */ /* 0x000fc60000000004 */
[----:B------:R0:W-:Y:S04]  /*26c0*/  @P4 STG.E.U16 [R16.64], R0 ;  /* 0x0000000010004986 */ /* 0x0001e8000c101508 */
[----:B------:R0:W-:Y:S04]  /*26d0*/  @P3 STG.E.U16 [R20.64], R5 ;  /* 0x0000000514003986 */ /* 0x0001e8000c101508 */
[----:B------:R0:W-:Y:S04]  /*26e0*/  @P2 STG.E.U16 [R8.64], R4 ;  /* 0x0000000408002986 */ /* 0x0001e8000c101508 */
[----:B------:R0:W-:Y:S01]  /*26f0*/  @P1 STG.E.U16 [R14.64], R11 ;  /* 0x0000000b0e001986 */ /* 0x0001e2000c101508 */
[----:B------:R-:W-:Y:S05]  /*2700*/  @!P0 EXIT ;  /* 0x000000000000894d */ /* 0x000fea0003800000 */
[----:B0-----:R-:W-:-:S05]  /*2710*/  PRMT R3, R11, 0x7632, R3 ;  /* 0x000076320b037816 */ /* 0x001fca0000000003 */
[----:B------:R-:W-:Y:S01]  /*2720*/  STG.E.U16 [R6.64], R3 ;  /* 0x0000000306007986 */ /* 0x000fe2000c101508 */
[----:B------:R-:W-:Y:S05]  /*2730*/  EXIT ;  /* 0x000000000000794d */ /* 0x000fea0003800000 */
.L_x_3:
[----:B------:R-:W-:-:S00]  /*2740*/  BRA `(.L_x_3) ;  /* 0xfffffff000007947 */ /* 0x000fc0000383ffff */
[----:B------:R-:W-:-:S00]  /*2750*/  NOP ;  /* 0x0000000000007918 */ /* 0x000fc00000000000 */
        /* <DEDUP_REMOVED lines=10> */
.L_x_4:


//--------------------- .nv.shared.matmul_kernel  --------------------------
	.section	.nv.shared.matmul_kernel,"aw",@nobits
	.sectionflags	@""
	.align	16
